// auto-generated by cutlass_sweep.gemm — config: {"arch": "sm_90", "cluster_m": 1, "cluster_n": 2, "dtype": "e5m2", "stages": 4, "tile_k": 64, "tile_m": 128, "tile_n": 128}
#include "cutlass/cutlass.h"
#include "cutlass/gemm/collective/collective_builder.hpp"
#include "cutlass/gemm/device/gemm_universal_adapter.h"
#include "cutlass/gemm/kernel/gemm_universal.hpp"
#include "cutlass/epilogue/collective/collective_builder.hpp"

using ElemA = cutlass::float_e5m2_t;
using ElemB = cutlass::float_e5m2_t;
using ElemCD = cutlass::float_e5m2_t;
using Acc  = float;
using TileShape    = cute::Shape<cute::_128, cute::_128, cute::_64>;
using ClusterShape = cute::Shape<cute::_1, cute::_2, cute::_1>;

using CollectiveEpilogue = typename cutlass::epilogue::collective::CollectiveBuilder<
    cutlass::arch::Sm90, cutlass::arch::OpClassTensorOp,
    TileShape, ClusterShape,
    cutlass::epilogue::collective::EpilogueTileAuto,
    Acc, Acc,
    ElemCD, cutlass::layout::RowMajor, 128 / cutlass::sizeof_bits<ElemCD>::value,
    ElemCD, cutlass::layout::RowMajor, 128 / cutlass::sizeof_bits<ElemCD>::value,
    cutlass::epilogue::collective::EpilogueScheduleAuto
  >::CollectiveOp;

using CollectiveMainloop = typename cutlass::gemm::collective::CollectiveBuilder<
    cutlass::arch::Sm90, cutlass::arch::OpClassTensorOp,
    ElemA, cutlass::layout::RowMajor, 128 / cutlass::sizeof_bits<ElemA>::value,
    ElemB, cutlass::layout::ColumnMajor, 128 / cutlass::sizeof_bits<ElemB>::value,
    Acc,
    TileShape, ClusterShape,
    cutlass::gemm::collective::StageCount<4>,
    cutlass::gemm::collective::KernelScheduleAuto
  >::CollectiveOp;

using GemmKernel = cutlass::gemm::kernel::GemmUniversal<
    cute::Shape<int,int,int,int>,
    CollectiveMainloop,
    CollectiveEpilogue
>;
using Gemm = cutlass::gemm::device::GemmUniversalAdapter<GemmKernel>;

// Force the device kernel symbol into the cubin without needing a host main.
auto* _anchor = &cutlass::device_kernel<GemmKernel>;


// ===== COMPILED SASS (sm_90a) =====

	.target	sm_90a

	.elftype	@"ET_EXEC"


//--------------------- .note.nv.tkinfo           --------------------------
	.section	.note.nv.tkinfo,"",@"SHT_NOTE"
	.sectionflags	@"SHF_NOTE_NV_TKINFO"
	.tkinfo
        /*0018*/ 	.word	0x00000002
        /*0030*/ 	.string	""
        /*0030*/ 	.string	"ptxas"
        /*0030*/ 	.string	"Cuda compilation tools, release 13.0, V13.0.88"
        /*0030*/ 	.string	"Build cuda_13.0.r13.0/compiler.36424714_0"
        /*0030*/ 	.string	"-arch sm_90a -m 64 "



//--------------------- .note.nv.cuinfo           --------------------------
	.section	.note.nv.cuinfo,"",@"SHT_NOTE"
	.sectionflags	@"SHF_NOTE_NV_CUINFO"
        /*0018*/ 	.short	0x0002
        /*001a*/ 	.short	0x005a
        /*001c*/ 	.short	0x0082
	.zero		2


//--------------------- .nv.info                  --------------------------
	.section	.nv.info,"",@"SHT_CUDA_INFO"
	.align	4


	//----- nvinfo : EIATTR_REGCOUNT
	.align		4
        /*0000*/ 	.byte	0x04, 0x2f
        /*0002*/ 	.short	(.L_12 - .L_11)
	.align		4
.L_11:
        /*0004*/ 	.word	index@(_ZN7cutlass13device_kernelINS_4gemm6kernel13GemmUniversalIN4cute5tupleIJiiiiEEENS1_10collective13CollectiveMmaINS1_37MainloopSm90TmaGmmaWarpSpecializedFP8ILi4ENS5_IJNS4_1CILi1EEENSA_ILi2EEESB_EEENS1_35KernelTmaWarpSpecializedCooperativeEEENS5_IJNSA_ILi128EEESG_NSA_ILi64EEEEEENS_12float_e5m2_tENS5_IJlSB_lEEESJ_SK_NS4_8TiledMMAINS4_8MMA_AtomIJNS4_4SM904GMMA31MMA_64x128x32_F32E5M2E5M2_SS_TNILNSO_7ScaleInE1ELSQ_1EEEEEENS4_6LayoutINS5_IJSC_SB_SB_EEENS5_IJSB_NSA_ILi0EEESV_EEEEENS5_IJNS4_10UnderscoreESY_SY_EEEEENS4_23SM90_TMA_LOAD_MULTICASTENS4_14ComposedLayoutINS4_7SwizzleILi2ELi4ELi3EEENS4_18smem_ptr_flag_bitsILi8EEENST_INS5_IJNSA_ILi8EEESH_EEENS5_IJSH_SB_EEEEEEEvNS4_8identityENS4_13SM90_TMA_LOADES1B_vS1C_EENS_8epilogue10collective6detail29Sm90TmaWarpSpecializedAdapterINS1G_15DefaultEpilogueISJ_SK_SK_NS1F_6thread17LinearCombinationISJ_Li1EffLNS1K_9ScaleType4KindE0ELNS_15FloatRoundStyleE2ESJ_EENS1_15EpilogueDefaultEEEEEvvEEEEvNT_6ParamsE)
        /*0008*/ 	.word	0x000000a8


	//----- nvinfo : EIATTR_FRAME_SIZE
	.align		4
.L_12:
        /*000c*/ 	.byte	0x04, 0x11
        /*000e*/ 	.short	(.L_14 - .L_13)
	.align		4
.L_13:
        /*0010*/ 	.word	index@(_ZN7cutlass13device_kernelINS_4gemm6kernel13GemmUniversalIN4cute5tupleIJiiiiEEENS1_10collective13CollectiveMmaINS1_37MainloopSm90TmaGmmaWarpSpecializedFP8ILi4ENS5_IJNS4_1CILi1EEENSA_ILi2EEESB_EEENS1_35KernelTmaWarpSpecializedCooperativeEEENS5_IJNSA_ILi128EEESG_NSA_ILi64EEEEEENS_12float_e5m2_tENS5_IJlSB_lEEESJ_SK_NS4_8TiledMMAINS4_8MMA_AtomIJNS4_4SM904GMMA31MMA_64x128x32_F32E5M2E5M2_SS_TNILNSO_7ScaleInE1ELSQ_1EEEEEENS4_6LayoutINS5_IJSC_SB_SB_EEENS5_IJSB_NSA_ILi0EEESV_EEEEENS5_IJNS4_10UnderscoreESY_SY_EEEEENS4_23SM90_TMA_LOAD_MULTICASTENS4_14ComposedLayoutINS4_7SwizzleILi2ELi4ELi3EEENS4_18smem_ptr_flag_bitsILi8EEENST_INS5_IJNSA_ILi8EEESH_EEENS5_IJSH_SB_EEEEEEEvNS4_8identityENS4_13SM90_TMA_LOADES1B_vS1C_EENS_8epilogue10collective6detail29Sm90TmaWarpSpecializedAdapterINS1G_15DefaultEpilogueISJ_SK_SK_NS1F_6thread17LinearCombinationISJ_Li1EffLNS1K_9ScaleType4KindE0ELNS_15FloatRoundStyleE2ESJ_EENS1_15EpilogueDefaultEEEEEvvEEEEvNT_6ParamsE)
        /*0014*/ 	.word	0x00000000


	//----- nvinfo : EIATTR_MIN_STACK_SIZE
	.align		4
.L_14:
        /*0018*/ 	.byte	0x04, 0x12
        /*001a*/ 	.short	(.L_16 - .L_15)
	.align		4
.L_15:
        /*001c*/ 	.word	index@(_ZN7cutlass13device_kernelINS_4gemm6kernel13GemmUniversalIN4cute5tupleIJiiiiEEENS1_10collective13CollectiveMmaINS1_37MainloopSm90TmaGmmaWarpSpecializedFP8ILi4ENS5_IJNS4_1CILi1EEENSA_ILi2EEESB_EEENS1_35KernelTmaWarpSpecializedCooperativeEEENS5_IJNSA_ILi128EEESG_NSA_ILi64EEEEEENS_12float_e5m2_tENS5_IJlSB_lEEESJ_SK_NS4_8TiledMMAINS4_8MMA_AtomIJNS4_4SM904GMMA31MMA_64x128x32_F32E5M2E5M2_SS_TNILNSO_7ScaleInE1ELSQ_1EEEEEENS4_6LayoutINS5_IJSC_SB_SB_EEENS5_IJSB_NSA_ILi0EEESV_EEEEENS5_IJNS4_10UnderscoreESY_SY_EEEEENS4_23SM90_TMA_LOAD_MULTICASTENS4_14ComposedLayoutINS4_7SwizzleILi2ELi4ELi3EEENS4_18smem_ptr_flag_bitsILi8EEENST_INS5_IJNSA_ILi8EEESH_EEENS5_IJSH_SB_EEEEEEEvNS4_8identityENS4_13SM90_TMA_LOADES1B_vS1C_EENS_8epilogue10collective6detail29Sm90TmaWarpSpecializedAdapterINS1G_15DefaultEpilogueISJ_SK_SK_NS1F_6thread17LinearCombinationISJ_Li1EffLNS1K_9ScaleType4KindE0ELNS_15FloatRoundStyleE2ESJ_EENS1_15EpilogueDefaultEEEEEvvEEEEvNT_6ParamsE)
        /*0020*/ 	.word	0x00000000
.L_16:


//--------------------- .nv.compat                --------------------------
	.section	.nv.compat,"",@"SHT_CUDA_COMPAT_INFO"
	.align	4
        /*0000*/ 	.byte	0x02, 0x09, 0x01, 0x00, 0x02, 0x02, 0x04, 0x00, 0x02, 0x05, 0x05, 0x00, 0x03, 0x07, 0x01, 0x01
        /*0010*/ 	.byte	0x02, 0x03, 0x01, 0x00, 0x02, 0x06, 0x01, 0x00, 0x04, 0x0b, 0x08, 0x00, 0x00, 0x00, 0x00, 0x00
        /*0020*/ 	.byte	0x00, 0x00, 0x00, 0x00


//--------------------- .nv.info._ZN7cutlass13device_kernelINS_4gemm6kernel13GemmUniversalIN4cute5tupleIJiiiiEEENS1_10collective13CollectiveMmaINS1_37MainloopSm90TmaGmmaWarpSpecializedFP8ILi4ENS5_IJNS4_1CILi1EEENSA_ILi2EEESB_EEENS1_35KernelTmaWarpSpecializedCooperativeEEENS5_IJNSA_ILi128EEESG_NSA_ILi64EEEEEENS_12float_e5m2_tENS5_IJlSB_lEEESJ_SK_NS4_8TiledMMAINS4_8MMA_AtomIJNS4_4SM904GMMA31MMA_64x128x32_F32E5M2E5M2_SS_TNILNSO_7ScaleInE1ELSQ_1EEEEEENS4_6LayoutINS5_IJSC_SB_SB_EEENS5_IJSB_NSA_ILi0EEESV_EEEEENS5_IJNS4_10UnderscoreESY_SY_EEEEENS4_23SM90_TMA_LOAD_MULTICASTENS4_14ComposedLayoutINS4_7SwizzleILi2ELi4ELi3EEENS4_18smem_ptr_flag_bitsILi8EEENST_INS5_IJNSA_ILi8EEESH_EEENS5_IJSH_SB_EEEEEEEvNS4_8identityENS4_13SM90_TMA_LOADES1B_vS1C_EENS_8epilogue10collective6detail29Sm90TmaWarpSpecializedAdapterINS1G_15DefaultEpilogueISJ_SK_SK_NS1F_6thread17LinearCombinationISJ_Li1EffLNS1K_9ScaleType4KindE0ELNS_15FloatRoundStyleE2ESJ_EENS1_15EpilogueDefaultEEEEEvvEEEEvNT_6ParamsE --------------------------
	.section	.nv.info._ZN7cutlass13device_kernelINS_4gemm6kernel13GemmUniversalIN4cute5tupleIJiiiiEEENS1_10collective13CollectiveMmaINS1_37MainloopSm90TmaGmmaWarpSpecializedFP8ILi4ENS5_IJNS4_1CILi1EEENSA_ILi2EEESB_EEENS1_35KernelTmaWarpSpecializedCooperativeEEENS5_IJNSA_ILi128EEESG_NSA_ILi64EEEEEENS_12float_e5m2_tENS5_IJlSB_lEEESJ_SK_NS4_8TiledMMAINS4_8MMA_AtomIJNS4_4SM904GMMA31MMA_64x128x32_F32E5M2E5M2_SS_TNILNSO_7ScaleInE1ELSQ_1EEEEEENS4_6LayoutINS5_IJSC_SB_SB_EEENS5_IJSB_NSA_ILi0EEESV_EEEEENS5_IJNS4_10UnderscoreESY_SY_EEEEENS4_23SM90_TMA_LOAD_MULTICASTENS4_14ComposedLayoutINS4_7SwizzleILi2ELi4ELi3EEENS4_18smem_ptr_flag_bitsILi8EEENST_INS5_IJNSA_ILi8EEESH_EEENS5_IJSH_SB_EEEEEEEvNS4_8identityENS4_13SM90_TMA_LOADES1B_vS1C_EENS_8epilogue10collective6detail29Sm90TmaWarpSpecializedAdapterINS1G_15DefaultEpilogueISJ_SK_SK_NS1F_6thread17LinearCombinationISJ_Li1EffLNS1K_9ScaleType4KindE0ELNS_15FloatRoundStyleE2ESJ_EENS1_15EpilogueDefaultEEEEEvvEEEEvNT_6ParamsE,"",@"SHT_CUDA_INFO"
	.sectionflags	@""
	.align	4


	//----- nvinfo : EIATTR_CUDA_API_VERSION
	.align		4
        /*0000*/ 	.byte	0x04, 0x37
        /*0002*/ 	.short	(.L_18 - .L_17)
.L_17:
        /*0004*/ 	.word	0x00000082


	//----- nvinfo : EIATTR_KPARAM_INFO
	.align		4
.L_18:
        /*0008*/ 	.byte	0x04, 0x17
        /*000a*/ 	.short	(.L_20 - .L_19)
.L_19:
        /*000c*/ 	.word	0x00000000
        /*0010*/ 	.short	0x0000
        /*0012*/ 	.short	0x0070
        /*0014*/ 	.byte	0x00, 0xf0, 0x01, 0x10


	//----- nvinfo : EIATTR_SPARSE_MMA_MASK
	.align		4
.L_20:
        /*0018*/ 	.byte	0x03, 0x50
        /*001a*/ 	.short	0x0000


	//----- nvinfo : EIATTR_MAXREG_COUNT
	.align		4
        /*001c*/ 	.byte	0x03, 0x1b
        /*001e*/ 	.short	0x00a8


	//----- nvinfo : EIATTR_NUM_BARRIERS
	.align		4
        /*0020*/ 	.byte	0x02, 0x4c
        /*0022*/ 	.byte	0x01
	.zero		1


	//----- nvinfo : EIATTR_MERCURY_ISA_VERSION
	.align		4
        /*0024*/ 	.byte	0x03, 0x5f
        /*0026*/ 	.short	0x0101


	//----- nvinfo : EIATTR_INT_WARP_WIDE_INSTR_OFFSETS
	.align		4
        /*0028*/ 	.byte	0x04, 0x31
        /*002a*/ 	.short	(.L_22 - .L_21)


	//   ....[0]....
.L_21:
        /*002c*/ 	.word	0x00000440


	//   ....[1]....
        /*0030*/ 	.word	0x00000460


	//   ....[2]....
        /*0034*/ 	.word	0x00000630


	//   ....[3]....
        /*0038*/ 	.word	0x00002c90


	//----- nvinfo : EIATTR_COOP_GROUP_MASK_REGIDS
	.align		4
.L_22:
        /*003c*/ 	.byte	0x04, 0x29
        /*003e*/ 	.short	(.L_24 - .L_23)


	//   ....[0]....
.L_23:
        /*0040*/ 	.word	0xffffffff


	//   ....[1]....
        /*0044*/ 	.word	0xffffffff


	//   ....[2]....
        /*0048*/ 	.word	0xffffffff


	//   ....[3]....
        /*004c*/ 	.word	0xffffffff


	//   ....[4]....
        /*0050*/ 	.word	0xffffffff


	//   ....[5]....
        /*0054*/ 	.word	0xffffffff


	//----- nvinfo : EIATTR_COOP_GROUP_INSTR_OFFSETS
	.align		4
.L_24:
        /*0058*/ 	.byte	0x04, 0x28
        /*005a*/ 	.short	(.L_26 - .L_25)


	//   ....[0]....
.L_25:
        /*005c*/ 	.word	0x00000060


	//   ....[1]....
        /*0060*/ 	.word	0x00000070


	//   ....[2]....
        /*0064*/ 	.word	0x00000130


	//   ....[3]....
        /*0068*/ 	.word	0x000002c0


	//   ....[4]....
        /*006c*/ 	.word	0x00000770


	//   ....[5]....
        /*0070*/ 	.word	0x000011f0


	//----- nvinfo : EIATTR_REG_RECONFIG
	.align		4
.L_26:
        /*0074*/ 	.byte	0x01, 0x54
	.zero		2


	//----- nvinfo : EIATTR_MBARRIER_INSTR_OFFSETS
	.align		4
        /*0078*/ 	.byte	0x04, 0x39
        /*007a*/ 	.short	(.L_28 - .L_27)


	//   ....[0]....
.L_27:
        /*007c*/ 	.word	0x00000230
        /*0080*/ 	.word	0x000000ff
        /*0084*/ 	.word	0x00000000
        /*0088*/ 	.short	0x0100
        /*008a*/ 	.byte	0x08
	.zero		1


	//   ....[1]....
        /*008c*/ 	.word	0x00000240
        /*0090*/ 	.word	0x000000ff
        /*0094*/ 	.word	0x00000020
        /*0098*/ 	.short	0x0100
        /*009a*/ 	.byte	0x08
	.zero		1


	//   ....[2]....
        /*009c*/ 	.word	0x00000250
        /*00a0*/ 	.word	0x000000ff
        /*00a4*/ 	.word	0x00000008
        /*00a8*/ 	.short	0x0100
        /*00aa*/ 	.byte	0x08
	.zero		1


	//   ....[3]....
        /*00ac*/ 	.word	0x00000260
        /*00b0*/ 	.word	0x000000ff
        /*00b4*/ 	.word	0x00000028
        /*00b8*/ 	.short	0x0100
        /*00ba*/ 	.byte	0x08
	.zero		1


	//   ....[4]....
        /*00bc*/ 	.word	0x00000270
        /*00c0*/ 	.word	0x000000ff
        /*00c4*/ 	.word	0x00000010
        /*00c8*/ 	.short	0x0100
        /*00ca*/ 	.byte	0x08
	.zero		1


	//   ....[5]....
        /*00cc*/ 	.word	0x00000280
        /*00d0*/ 	.word	0x000000ff
        /*00d4*/ 	.word	0x00000030
        /*00d8*/ 	.short	0x0100
        /*00da*/ 	.byte	0x08
	.zero		1


	//   ....[6]....
        /*00dc*/ 	.word	0x00000290
        /*00e0*/ 	.word	0x000000ff
        /*00e4*/ 	.word	0x00000018
        /*00e8*/ 	.short	0x0100
        /*00ea*/ 	.byte	0x08
	.zero		1


	//   ....[7]....
        /*00ec*/ 	.word	0x000002a0
        /*00f0*/ 	.word	0x000000ff
        /*00f4*/ 	.word	0x00000038
        /*00f8*/ 	.short	0x0100
        /*00fa*/ 	.byte	0x08
	.zero		1


	//   ....[8]....
        /*00fc*/ 	.word	0x000006d0
        /*0100*/ 	.word	0x000000ff
        /*0104*/ 	.word	0x00000050
        /*0108*/ 	.short	0x0100
        /*010a*/ 	.byte	0x06
	.zero		1


	//   ....[9]....
        /*010c*/ 	.word	0x00000720
        /*0110*/ 	.word	0x000000ff
        /*0114*/ 	.word	0x00000058
        /*0118*/ 	.short	0x0100
        /*011a*/ 	.byte	0x06
	.zero		1


	//   ....[10]....
        /*011c*/ 	.word	0x00001710
        /*0120*/ 	.word	0x000000ff
        /*0124*/ 	.word	0x00000000
        /*0128*/ 	.short	0x010a
        /*012a*/ 	.byte	0x06
	.zero		1


	//   ....[11]....
        /*012c*/ 	.word	0x00001750
        /*0130*/ 	.word	0x000000ff
        /*0134*/ 	.word	0x00000000
        /*0138*/ 	.short	0x010a
        /*013a*/ 	.byte	0x06
	.zero		1


	//   ....[12]....
        /*013c*/ 	.word	0x00002070
        /*0140*/ 	.word	0x000000ff
        /*0144*/ 	.word	0x00000000
        /*0148*/ 	.short	0x010a
        /*014a*/ 	.byte	0x0c
	.zero		1


	//   ....[13]....
        /*014c*/ 	.word	0x000020b0
        /*0150*/ 	.word	0x000000ff
        /*0154*/ 	.word	0x00000000
        /*0158*/ 	.short	0x010a
        /*015a*/ 	.byte	0x0c
	.zero		1


	//   ....[14]....
        /*015c*/ 	.word	0x000026e0
        /*0160*/ 	.word	0x0000008e
        /*0164*/ 	.word	0x00000000
        /*0168*/ 	.short	0x0101
        /*016a*/ 	.byte	0x3f
	.zero		1


	//   ....[15]....
        /*016c*/ 	.word	0x00002d40
        /*0170*/ 	.word	0x0000000c
        /*0174*/ 	.word	0x00000000
        /*0178*/ 	.short	0x0101
        /*017a*/ 	.byte	0x3f
	.zero		1


	//   ....[16]....
        /*017c*/ 	.word	0x00008620
        /*0180*/ 	.word	0x00000015
        /*0184*/ 	.word	0x00000020
        /*0188*/ 	.short	0x010a
        /*018a*/ 	.byte	0x3f
	.zero		1


	//   ....[17]....
        /*018c*/ 	.word	0x000089c0
        /*0190*/ 	.word	0x00000006
        /*0194*/ 	.word	0x00000058
        /*0198*/ 	.short	0x0101
        /*019a*/ 	.byte	0x3f
	.zero		1


	//   ....[18]....
        /*019c*/ 	.word	0x000090c0
        /*01a0*/ 	.word	0x00000005
        /*01a4*/ 	.word	0x00000000
        /*01a8*/ 	.short	0x010a
        /*01aa*/ 	.byte	0x3f
	.zero		1


	//   ....[19]....
        /*01ac*/ 	.word	0x00009140
        /*01b0*/ 	.word	0x00000007
        /*01b4*/ 	.word	0x00000000
        /*01b8*/ 	.short	0x010a
        /*01ba*/ 	.byte	0x3f
	.zero		1


	//   ....[20]....
        /*01bc*/ 	.word	0x000091d0
        /*01c0*/ 	.word	0x00000006
        /*01c4*/ 	.word	0x00000000
        /*01c8*/ 	.short	0x010a
        /*01ca*/ 	.byte	0x3f
	.zero		1


	//   ....[21]....
        /*01cc*/ 	.word	0x00009260
        /*01d0*/ 	.word	0x00000003
        /*01d4*/ 	.word	0x00000000
        /*01d8*/ 	.short	0x010a
        /*01da*/ 	.byte	0x3f
	.zero		1


	//   ....[22]....
        /*01dc*/ 	.word	0x000092d0
        /*01e0*/ 	.word	0x0000000c
        /*01e4*/ 	.word	0x00000000
        /*01e8*/ 	.short	0x010a
        /*01ea*/ 	.byte	0x3f
	.zero		1


	//   ....[23]....
        /*01ec*/ 	.word	0x00009330
        /*01f0*/ 	.word	0x0000008e
        /*01f4*/ 	.word	0x00000000
        /*01f8*/ 	.short	0x010a
        /*01fa*/ 	.byte	0x3f
	.zero		1


	//   ....[24]....
        /*01fc*/ 	.word	0x00009400
        /*0200*/ 	.word	0x00000015
        /*0204*/ 	.word	0x00000020
        /*0208*/ 	.short	0x010a
        /*020a*/ 	.byte	0x3f
	.zero		1


	//   ....[25]....
        /*020c*/ 	.word	0x000094d0
        /*0210*/ 	.word	0x00000005
        /*0214*/ 	.word	0x00000000
        /*0218*/ 	.short	0x010a
        /*021a*/ 	.byte	0x3f
	.zero		1


	//   ....[26]....
        /*021c*/ 	.word	0x00009520
        /*0220*/ 	.word	0x00000007
        /*0224*/ 	.word	0x00000000
        /*0228*/ 	.short	0x010a
        /*022a*/ 	.byte	0x3f
	.zero		1


	//   ....[27]....
        /*022c*/ 	.word	0x00009570
        /*0230*/ 	.word	0x00000006
        /*0234*/ 	.word	0x00000000
        /*0238*/ 	.short	0x010a
        /*023a*/ 	.byte	0x3f
	.zero		1


	//----- nvinfo : EIATTR_NUM_MBARRIERS
	.align		4
.L_28:
        /*023c*/ 	.byte	0x03, 0x38
        /*023e*/ 	.short	0x000a


	//----- nvinfo : EIATTR_EXIT_INSTR_OFFSETS
	.align		4
        /*0240*/ 	.byte	0x04, 0x1c
        /*0242*/ 	.short	(.L_30 - .L_29)


	//   ....[0]....
.L_29:
        /*0244*/ 	.word	0x000008d0


	//   ....[1]....
        /*0248*/ 	.word	0x000010c0


	//   ....[2]....
        /*024c*/ 	.word	0x00007d50


	//   ....[3]....
        /*0250*/ 	.word	0x000082a0


	//   ....[4]....
        /*0254*/ 	.word	0x000092b0


	//----- nvinfo : EIATTR_MAX_THREADS
	.align		4
.L_30:
        /*0258*/ 	.byte	0x04, 0x05
        /*025a*/ 	.short	(.L_32 - .L_31)
.L_31:
        /*025c*/ 	.word	0x00000180
        /*0260*/ 	.word	0x00000001
        /*0264*/ 	.word	0x00000001


	//----- nvinfo : EIATTR_CRS_STACK_SIZE
	.align		4
.L_32:
        /*0268*/ 	.byte	0x04, 0x1e
        /*026a*/ 	.short	(.L_34 - .L_33)
.L_33:
        /*026c*/ 	.word	0x00000000


	//----- nvinfo : EIATTR_CBANK_PARAM_SIZE
	.align		4
.L_34:
        /*0270*/ 	.byte	0x03, 0x19
        /*0272*/ 	.short	0x0470


	//----- nvinfo : EIATTR_PARAM_CBANK
	.align		4
        /*0274*/ 	.byte	0x04, 0x0a
        /*0276*/ 	.short	(.L_36 - .L_35)
	.align		4
.L_35:
        /*0278*/ 	.word	index@(.nv.constant0._ZN7cutlass13device_kernelINS_4gemm6kernel13GemmUniversalIN4cute5tupleIJiiiiEEENS1_10collective13CollectiveMmaINS1_37MainloopSm90TmaGmmaWarpSpecializedFP8ILi4ENS5_IJNS4_1CILi1EEENSA_ILi2EEESB_EEENS1_35KernelTmaWarpSpecializedCooperativeEEENS5_IJNSA_ILi128EEESG_NSA_ILi64EEEEEENS_12float_e5m2_tENS5_IJlSB_lEEESJ_SK_NS4_8TiledMMAINS4_8MMA_AtomIJNS4_4SM904GMMA31MMA_64x128x32_F32E5M2E5M2_SS_TNILNSO_7ScaleInE1ELSQ_1EEEEEENS4_6LayoutINS5_IJSC_SB_SB_EEENS5_IJSB_NSA_ILi0EEESV_EEEEENS5_IJNS4_10UnderscoreESY_SY_EEEEENS4_23SM90_TMA_LOAD_MULTICASTENS4_14ComposedLayoutINS4_7SwizzleILi2ELi4ELi3EEENS4_18smem_ptr_flag_bitsILi8EEENST_INS5_IJNSA_ILi8EEESH_EEENS5_IJSH_SB_EEEEEEEvNS4_8identityENS4_13SM90_TMA_LOADES1B_vS1C_EENS_8epilogue10collective6detail29Sm90TmaWarpSpecializedAdapterINS1G_15DefaultEpilogueISJ_SK_SK_NS1F_6thread17LinearCombinationISJ_Li1EffLNS1K_9ScaleType4KindE0ELNS_15FloatRoundStyleE2ESJ_EENS1_15EpilogueDefaultEEEEEvvEEEEvNT_6ParamsE)
        /*027c*/ 	.short	0x0210
        /*027e*/ 	.short	0x0470


	//----- nvinfo : EIATTR_SW_WAR
	.align		4
.L_36:
        /*0280*/ 	.byte	0x04, 0x36
        /*0282*/ 	.short	(.L_38 - .L_37)
.L_37:
        /*0284*/ 	.word	0x00000008
.L_38:


//--------------------- .nv.callgraph             --------------------------
	.section	.nv.callgraph,"",@"SHT_CUDA_CALLGRAPH"
	.align	4
	.sectionentsize	8
	.align		4
        /*0000*/ 	.word	0x00000000
	.align		4
        /*0004*/ 	.word	0xffffffff
	.align		4
        /*0008*/ 	.word	0x00000000
	.align		4
        /*000c*/ 	.word	0xfffffffe
	.align		4
        /*0010*/ 	.word	0x00000000
	.align		4
        /*0014*/ 	.word	0xfffffffd
	.align		4
        /*0018*/ 	.word	0x00000000
	.align		4
        /*001c*/ 	.word	0xfffffffc


//--------------------- .nv.constant4             --------------------------
	.section	.nv.constant4,"a",@progbits
	.align	8
	.align		8
.nv.constant4:
        /*0000*/ 	.dword	_ZN39_INTERNAL_4547a3ce_4_k_cu_d6f48ec2_46994cuda3std3__45__cpo5beginE
	.align		8
        /*0008*/ 	.dword	_ZN39_INTERNAL_4547a3ce_4_k_cu_d6f48ec2_46994cuda3std3__45__cpo3endE
	.align		8
        /*0010*/ 	.dword	_ZN39_INTERNAL_4547a3ce_4_k_cu_d6f48ec2_46994cuda3std3__45__cpo6cbeginE
	.align		8
        /*0018*/ 	.dword	_ZN39_INTERNAL_4547a3ce_4_k_cu_d6f48ec2_46994cuda3std3__45__cpo4cendE
	.align		8
        /*0020*/ 	.dword	_ZN39_INTERNAL_4547a3ce_4_k_cu_d6f48ec2_46994cuda3std3__441_GLOBAL__N__4547a3ce_4_k_cu_d6f48ec2_46996ignoreE
	.align		8
        /*0028*/ 	.dword	_ZN39_INTERNAL_4547a3ce_4_k_cu_d6f48ec2_46994cuda3std3__419piecewise_constructE
	.align		8
        /*0030*/ 	.dword	_ZN39_INTERNAL_4547a3ce_4_k_cu_d6f48ec2_46994cuda3std3__48in_placeE
	.align		8
        /*0038*/ 	.dword	_ZN39_INTERNAL_4547a3ce_4_k_cu_d6f48ec2_46994cuda3std6ranges3__45__cpo4swapE
	.align		8
        /*0040*/ 	.dword	_ZN39_INTERNAL_4547a3ce_4_k_cu_d6f48ec2_46994cuda3std6ranges3__45__cpo9iter_moveE
	.align		8
        /*0048*/ 	.dword	_ZN39_INTERNAL_4547a3ce_4_k_cu_d6f48ec2_46994cute7productE
	.align		8
        /*0050*/ 	.dword	_ZN39_INTERNAL_4547a3ce_4_k_cu_d6f48ec2_46994cute1_E


//--------------------- .text._ZN7cutlass13device_kernelINS_4gemm6kernel13GemmUniversalIN4cute5tupleIJiiiiEEENS1_10collective13CollectiveMmaINS1_37MainloopSm90TmaGmmaWarpSpecializedFP8ILi4ENS5_IJNS4_1CILi1EEENSA_ILi2EEESB_EEENS1_35KernelTmaWarpSpecializedCooperativeEEENS5_IJNSA_ILi128EEESG_NSA_ILi64EEEEEENS_12float_e5m2_tENS5_IJlSB_lEEESJ_SK_NS4_8TiledMMAINS4_8MMA_AtomIJNS4_4SM904GMMA31MMA_64x128x32_F32E5M2E5M2_SS_TNILNSO_7ScaleInE1ELSQ_1EEEEEENS4_6LayoutINS5_IJSC_SB_SB_EEENS5_IJSB_NSA_ILi0EEESV_EEEEENS5_IJNS4_10UnderscoreESY_SY_EEEEENS4_23SM90_TMA_LOAD_MULTICASTENS4_14ComposedLayoutINS4_7SwizzleILi2ELi4ELi3EEENS4_18smem_ptr_flag_bitsILi8EEENST_INS5_IJNSA_ILi8EEESH_EEENS5_IJSH_SB_EEEEEEEvNS4_8identityENS4_13SM90_TMA_LOADES1B_vS1C_EENS_8epilogue10collective6detail29Sm90TmaWarpSpecializedAdapterINS1G_15DefaultEpilogueISJ_SK_SK_NS1F_6thread17LinearCombinationISJ_Li1EffLNS1K_9ScaleType4KindE0ELNS_15FloatRoundStyleE2ESJ_EENS1_15EpilogueDefaultEEEEEvvEEEEvNT_6ParamsE --------------------------
	.section	.text._ZN7cutlass13device_kernelINS_4gemm6kernel13GemmUniversalIN4cute5tupleIJiiiiEEENS1_10collective13CollectiveMmaINS1_37MainloopSm90TmaGmmaWarpSpecializedFP8ILi4ENS5_IJNS4_1CILi1EEENSA_ILi2EEESB_EEENS1_35KernelTmaWarpSpecializedCooperativeEEENS5_IJNSA_ILi128EEESG_NSA_ILi64EEEEEENS_12float_e5m2_tENS5_IJlSB_lEEESJ_SK_NS4_8TiledMMAINS4_8MMA_AtomIJNS4_4SM904GMMA31MMA_64x128x32_F32E5M2E5M2_SS_TNILNSO_7ScaleInE1ELSQ_1EEEEEENS4_6LayoutINS5_IJSC_SB_SB_EEENS5_IJSB_NSA_ILi0EEESV_EEEEENS5_IJNS4_10UnderscoreESY_SY_EEEEENS4_23SM90_TMA_LOAD_MULTICASTENS4_14ComposedLayoutINS4_7SwizzleILi2ELi4ELi3EEENS4_18smem_ptr_flag_bitsILi8EEENST_INS5_IJNSA_ILi8EEESH_EEENS5_IJSH_SB_EEEEEEEvNS4_8identityENS4_13SM90_TMA_LOADES1B_vS1C_EENS_8epilogue10collective6detail29Sm90TmaWarpSpecializedAdapterINS1G_15DefaultEpilogueISJ_SK_SK_NS1F_6thread17LinearCombinationISJ_Li1EffLNS1K_9ScaleType4KindE0ELNS_15FloatRoundStyleE2ESJ_EENS1_15EpilogueDefaultEEEEEvvEEEEvNT_6ParamsE,"ax",@progbits
	.align	128
.text._ZN7cutlass13device_kernelINS_4gemm6kernel13GemmUniversalIN4cute5tupleIJiiiiEEENS1_10collective13CollectiveMmaINS1_37MainloopSm90TmaGmmaWarpSpecializedFP8ILi4ENS5_IJNS4_1CILi1EEENSA_ILi2EEESB_EEENS1_35KernelTmaWarpSpecializedCooperativeEEENS5_IJNSA_ILi128EEESG_NSA_ILi64EEEEEENS_12float_e5m2_tENS5_IJlSB_lEEESJ_SK_NS4_8TiledMMAINS4_8MMA_AtomIJNS4_4SM904GMMA31MMA_64x128x32_F32E5M2E5M2_SS_TNILNSO_7ScaleInE1ELSQ_1EEEEEENS4_6LayoutINS5_IJSC_SB_SB_EEENS5_IJSB_NSA_ILi0EEESV_EEEEENS5_IJNS4_10UnderscoreESY_SY_EEEEENS4_23SM90_TMA_LOAD_MULTICASTENS4_14ComposedLayoutINS4_7SwizzleILi2ELi4ELi3EEENS4_18smem_ptr_flag_bitsILi8EEENST_INS5_IJNSA_ILi8EEESH_EEENS5_IJSH_SB_EEEEEEEvNS4_8identityENS4_13SM90_TMA_LOADES1B_vS1C_EENS_8epilogue10collective6detail29Sm90TmaWarpSpecializedAdapterINS1G_15DefaultEpilogueISJ_SK_SK_NS1F_6thread17LinearCombinationISJ_Li1EffLNS1K_9ScaleType4KindE0ELNS_15FloatRoundStyleE2ESJ_EENS1_15EpilogueDefaultEEEEEvvEEEEvNT_6ParamsE:
        .type           _ZN7cutlass13device_kernelINS_4gemm6kernel13GemmUniversalIN4cute5tupleIJiiiiEEENS1_10collective13CollectiveMmaINS1_37MainloopSm90TmaGmmaWarpSpecializedFP8ILi4ENS5_IJNS4_1CILi1EEENSA_ILi2EEESB_EEENS1_35KernelTmaWarpSpecializedCooperativeEEENS5_IJNSA_ILi128EEESG_NSA_ILi64EEEEEENS_12float_e5m2_tENS5_IJlSB_lEEESJ_SK_NS4_8TiledMMAINS4_8MMA_AtomIJNS4_4SM904GMMA31MMA_64x128x32_F32E5M2E5M2_SS_TNILNSO_7ScaleInE1ELSQ_1EEEEEENS4_6LayoutINS5_IJSC_SB_SB_EEENS5_IJSB_NSA_ILi0EEESV_EEEEENS5_IJNS4_10UnderscoreESY_SY_EEEEENS4_23SM90_TMA_LOAD_MULTICASTENS4_14ComposedLayoutINS4_7SwizzleILi2ELi4ELi3EEENS4_18smem_ptr_flag_bitsILi8EEENST_INS5_IJNSA_ILi8EEESH_EEENS5_IJSH_SB_EEEEEEEvNS4_8identityENS4_13SM90_TMA_LOADES1B_vS1C_EENS_8epilogue10collective6detail29Sm90TmaWarpSpecializedAdapterINS1G_15DefaultEpilogueISJ_SK_SK_NS1F_6thread17LinearCombinationISJ_Li1EffLNS1K_9ScaleType4KindE0ELNS_15FloatRoundStyleE2ESJ_EENS1_15EpilogueDefaultEEEEEvvEEEEvNT_6ParamsE,@function
        .size           _ZN7cutlass13device_kernelINS_4gemm6kernel13GemmUniversalIN4cute5tupleIJiiiiEEENS1_10collective13CollectiveMmaINS1_37MainloopSm90TmaGmmaWarpSpecializedFP8ILi4ENS5_IJNS4_1CILi1EEENSA_ILi2EEESB_EEENS1_35KernelTmaWarpSpecializedCooperativeEEENS5_IJNSA_ILi128EEESG_NSA_ILi64EEEEEENS_12float_e5m2_tENS5_IJlSB_lEEESJ_SK_NS4_8TiledMMAINS4_8MMA_AtomIJNS4_4SM904GMMA31MMA_64x128x32_F32E5M2E5M2_SS_TNILNSO_7ScaleInE1ELSQ_1EEEEEENS4_6LayoutINS5_IJSC_SB_SB_EEENS5_IJSB_NSA_ILi0EEESV_EEEEENS5_IJNS4_10UnderscoreESY_SY_EEEEENS4_23SM90_TMA_LOAD_MULTICASTENS4_14ComposedLayoutINS4_7SwizzleILi2ELi4ELi3EEENS4_18smem_ptr_flag_bitsILi8EEENST_INS5_IJNSA_ILi8EEESH_EEENS5_IJSH_SB_EEEEEEEvNS4_8identityENS4_13SM90_TMA_LOADES1B_vS1C_EENS_8epilogue10collective6detail29Sm90TmaWarpSpecializedAdapterINS1G_15DefaultEpilogueISJ_SK_SK_NS1F_6thread17LinearCombinationISJ_Li1EffLNS1K_9ScaleType4KindE0ELNS_15FloatRoundStyleE2ESJ_EENS1_15EpilogueDefaultEEEEEvvEEEEvNT_6ParamsE,(.L_x_204 - _ZN7cutlass13device_kernelINS_4gemm6kernel13GemmUniversalIN4cute5tupleIJiiiiEEENS1_10collective13CollectiveMmaINS1_37MainloopSm90TmaGmmaWarpSpecializedFP8ILi4ENS5_IJNS4_1CILi1EEENSA_ILi2EEESB_EEENS1_35KernelTmaWarpSpecializedCooperativeEEENS5_IJNSA_ILi128EEESG_NSA_ILi64EEEEEENS_12float_e5m2_tENS5_IJlSB_lEEESJ_SK_NS4_8TiledMMAINS4_8MMA_AtomIJNS4_4SM904GMMA31MMA_64x128x32_F32E5M2E5M2_SS_TNILNSO_7ScaleInE1ELSQ_1EEEEEENS4_6LayoutINS5_IJSC_SB_SB_EEENS5_IJSB_NSA_ILi0EEESV_EEEEENS5_IJNS4_10UnderscoreESY_SY_EEEEENS4_23SM90_TMA_LOAD_MULTICASTENS4_14ComposedLayoutINS4_7SwizzleILi2ELi4ELi3EEENS4_18smem_ptr_flag_bitsILi8EEENST_INS5_IJNSA_ILi8EEESH_EEENS5_IJSH_SB_EEEEEEEvNS4_8identityENS4_13SM90_TMA_LOADES1B_vS1C_EENS_8epilogue10collective6detail29Sm90TmaWarpSpecializedAdapterINS1G_15DefaultEpilogueISJ_SK_SK_NS1F_6thread17LinearCombinationISJ_Li1EffLNS1K_9ScaleType4KindE0ELNS_15FloatRoundStyleE2ESJ_EENS1_15EpilogueDefaultEEEEEvvEEEEvNT_6ParamsE)
        .other          _ZN7cutlass13device_kernelINS_4gemm6kernel13GemmUniversalIN4cute5tupleIJiiiiEEENS1_10collective13CollectiveMmaINS1_37MainloopSm90TmaGmmaWarpSpecializedFP8ILi4ENS5_IJNS4_1CILi1EEENSA_ILi2EEESB_EEENS1_35KernelTmaWarpSpecializedCooperativeEEENS5_IJNSA_ILi128EEESG_NSA_ILi64EEEEEENS_12float_e5m2_tENS5_IJlSB_lEEESJ_SK_NS4_8TiledMMAINS4_8MMA_AtomIJNS4_4SM904GMMA31MMA_64x128x32_F32E5M2E5M2_SS_TNILNSO_7ScaleInE1ELSQ_1EEEEEENS4_6LayoutINS5_IJSC_SB_SB_EEENS5_IJSB_NSA_ILi0EEESV_EEEEENS5_IJNS4_10UnderscoreESY_SY_EEEEENS4_23SM90_TMA_LOAD_MULTICASTENS4_14ComposedLayoutINS4_7SwizzleILi2ELi4ELi3EEENS4_18smem_ptr_flag_bitsILi8EEENST_INS5_IJNSA_ILi8EEESH_EEENS5_IJSH_SB_EEEEEEEvNS4_8identityENS4_13SM90_TMA_LOADES1B_vS1C_EENS_8epilogue10collective6detail29Sm90TmaWarpSpecializedAdapterINS1G_15DefaultEpilogueISJ_SK_SK_NS1F_6thread17LinearCombinationISJ_Li1EffLNS1K_9ScaleType4KindE0ELNS_15FloatRoundStyleE2ESJ_EENS1_15EpilogueDefaultEEEEEvvEEEEvNT_6ParamsE,@"STO_CUDA_ENTRY STV_DEFAULT"
_ZN7cutlass13device_kernelINS_4gemm6kernel13GemmUniversalIN4cute5tupleIJiiiiEEENS1_10collective13CollectiveMmaINS1_37MainloopSm90TmaGmmaWarpSpecializedFP8ILi4ENS5_IJNS4_1CILi1EEENSA_ILi2EEESB_EEENS1_35KernelTmaWarpSpecializedCooperativeEEENS5_IJNSA_ILi128EEESG_NSA_ILi64EEEEEENS_12float_e5m2_tENS5_IJlSB_lEEESJ_SK_NS4_8TiledMMAINS4_8MMA_AtomIJNS4_4SM904GMMA31MMA_64x128x32_F32E5M2E5M2_SS_TNILNSO_7ScaleInE1ELSQ_1EEEEEENS4_6LayoutINS5_IJSC_SB_SB_EEENS5_IJSB_NSA_ILi0EEESV_EEEEENS5_IJNS4_10UnderscoreESY_SY_EEEEENS4_23SM90_TMA_LOAD_MULTICASTENS4_14ComposedLayoutINS4_7SwizzleILi2ELi4ELi3EEENS4_18smem_ptr_flag_bitsILi8EEENST_INS5_IJNSA_ILi8EEESH_EEENS5_IJSH_SB_EEEEEEEvNS4_8identityENS4_13SM90_TMA_LOADES1B_vS1C_EENS_8epilogue10collective6detail29Sm90TmaWarpSpecializedAdapterINS1G_15DefaultEpilogueISJ_SK_SK_NS1F_6thread17LinearCombinationISJ_Li1EffLNS1K_9ScaleType4KindE0ELNS_15FloatRoundStyleE2ESJ_EENS1_15EpilogueDefaultEEEEEvvEEEEvNT_6ParamsE:
[----:B------:R-:W-:Y:S01]  /*0000*/  LDC R1, c[0x0][0x28] ;  /* 0x00000a00ff017b82 */ /* 0x000fe20000000800 */
[----:B------:R-:W0:Y:S01]  /*0010*/  S2R R0, SR_TID.X ;  /* 0x0000000000007919 */ /* 0x000e220000002100 */
[----:B------:R-:W-:Y:S01]  /*0020*/  ELECT P0, URZ, PT ;  /* 0x00000000003f782f */ /* 0x000fe20003800000 */
[----:B------:R-:W-:Y:S01]  /*0030*/  BSSY B0, `(.L_x_0) ;  /* 0x000000f000007945 */ /* 0x000fe20003800000 */
[--C-:B0-----:R-:W-:Y:S02]  /*0040*/  SHF.R.U32.HI R2, RZ, 0x5, R0.reuse ;  /* 0x00000005ff027819 */ /* 0x101fe40000011600 */
[----:B------:R-:W-:-:S03]  /*0050*/  SHF.R.U32.HI R3, RZ, 0x7, R0 ;  /* 0x00000007ff037819 */ /* 0x000fc60000011600 */
[----:B------:R-:W0:Y:S04]  /*0060*/  SHFL.IDX PT, R6, R2, RZ, 0x1f ;  /* 0x00001fff02067589 */ /* 0x000e2800000e0000 */
[----:B------:R1:W2:Y:S01]  /*0070*/  SHFL.IDX PT, R4, R3, RZ, 0x1f ;  /* 0x00001fff03047589 */ /* 0x0002a200000e0000 */
[----:B0-----:R-:W-:-:S13]  /*0080*/  ISETP.NE.OR P0, PT, R6, RZ, !P0 ;  /* 0x000000ff0600720c */ /* 0x001fda0004705670 */
[----:B-12---:R-:W-:Y:S05]  /*0090*/  @P0 BRA `(.L_x_1) ;  /* 0x0000000000200947 */ /* 0x006fea0003800000 */
[----:B------:R-:W-:Y:S02]  /*00a0*/  ULDC.64 UR4, c[0x0][0x198] ;  /* 0x0000660000047ab9 */ /* 0x000fe40000000a00 */
[----:B------:R-:W-:Y:S02]  /*00b0*/  UIADD3 UR6, UP0, UR4, 0xf0, URZ ;  /* 0x000000f004067890 */ /* 0x000fe4000ff1e03f */
[----:B------:R-:W-:Y:S02]  /*00c0*/  UIADD3 UR4, UP1, UR4, 0x1f0, URZ ;  /* 0x000001f004047890 */ /* 0x000fe4000ff3e03f */
[----:B------:R-:W-:Y:S02]  /*00d0*/  UIADD3.X UR7, URZ, UR5, URZ, UP0, !UPT ;  /* 0x000000053f077290 */ /* 0x000fe400087fe43f */
[----:B------:R-:W-:-:S07]  /*00e0*/  UIADD3.X UR5, URZ, UR5, URZ, UP1, !UPT ;  /* 0x000000053f057290 */ /* 0x000fce0008ffe43f */
[----:B------:R0:W-:Y:S02]  /*00f0*/  UTMACCTL.PF [UR6] ;  /* 0x00000000060079b9 */ /* 0x0001e40008040000 */
[----:B------:R0:W-:Y:S02]  /*0100*/  UTMACCTL.PF [UR4] ;  /* 0x00000000040079b9 */ /* 0x0001e40008040000 */
[----:B0-----:R-:W-:Y:S01]  /*0110*/  NOP ;  /* 0x0000000000007918 */ /* 0x001fe20000000000 */
.L_x_1:
[----:B------:R-:W-:Y:S05]  /*0120*/  BSYNC B0 ;  /* 0x0000000000007941 */ /* 0x000fea0003800000 */
.L_x_0:
[----:B------:R-:W0:Y:S02]  /*0130*/  SHFL.IDX PT, R3, R2, RZ, 0x1f ;  /* 0x00001fff02037589 */ /* 0x000e2400000e0000 */
[----:B0-----:R-:W-:-:S13]  /*0140*/  ISETP.NE.AND P0, PT, R3, RZ, PT ;  /* 0x000000ff0300720c */ /* 0x001fda0003f05270 */
[----:B------:R-:W-:Y:S05]  /*0150*/  @P0 BRA `(.L_x_2) ;  /* 0x0000000000580947 */ /* 0x000fea0003800000 */
[----:B------:R-:W0:Y:S01]  /*0160*/  S2UR UR8, SR_CgaCtaId ;  /* 0x00000000000879c3 */ /* 0x000e220000008800 */
[----:B------:R-:W-:Y:S01]  /*0170*/  UMOV UR4, 0x400 ;  /* 0x0000040000047882 */ /* 0x000fe20000000000 */
[----:B------:R-:W-:Y:S01]  /*0180*/  UMOV UR5, 0x1 ;  /* 0x0000000100057882 */ /* 0x000fe20000000000 */
[----:B------:R-:W-:Y:S01]  /*0190*/  UMOV UR6, 0x4 ;  /* 0x0000000400067882 */ /* 0x000fe20000000000 */
[----:B------:R-:W-:Y:S01]  /*01a0*/  ELECT P0, URZ, PT ;  /* 0x00000000003f782f */ /* 0x000fe20003800000 */
[----:B------:R-:W-:-:S04]  /*01b0*/  UIADD3 UR6, -UR6, 0x100000, URZ ;  /* 0x0010000006067890 */ /* 0x000fc8000fffe13f */
[----:B------:R-:W-:Y:S02]  /*01c0*/  USHF.L.U32 UR7, UR6, 0xb, URZ ;  /* 0x0000000b06077899 */ /* 0x000fe4000800063f */
[----:B------:R-:W-:Y:S02]  /*01d0*/  USHF.L.U32 UR6, UR6, 0x1, URZ ;  /* 0x0000000106067899 */ /* 0x000fe4000800063f */
[----:B0-----:R-:W-:Y:S02]  /*01e0*/  ULEA UR8, UR8, UR4, 0x18 ;  /* 0x0000000408087291 */ /* 0x001fe4000f8ec03f */
[----:B------:R-:W-:-:S04]  /*01f0*/  UIADD3 UR4, -UR5, 0x100000, URZ ;  /* 0x0010000005047890 */ /* 0x000fc8000fffe13f */
[----:B------:R-:W-:Y:S02]  /*0200*/  USHF.L.U32 UR5, UR4, 0xb, URZ ;  /* 0x0000000b04057899 */ /* 0x000fe4000800063f */
[----:B------:R-:W-:Y:S01]  /*0210*/  USHF.L.U32 UR4, UR4, 0x1, URZ ;  /* 0x0000000104047899 */ /* 0x000fe2000800063f */
[----:B------:R-:W0:Y:S11]  /*0220*/  FENCE.VIEW.ASYNC.S ;  /* 0x00000000000073c6 */ /* 0x000e360000000000 */
[----:B0-----:R0:W1:Y:S01]  /*0230*/  SYNCS.EXCH.64 URZ, [UR8], UR4 ;  /* 0x00000004083f75b2 */ /* 0x0010620008000100 */
[----:B------:R0:W2:Y:S01]  /*0240*/  SYNCS.EXCH.64 URZ, [UR8+0x20], UR6 ;  /* 0x00002006083f75b2 */ /* 0x0000a20008000100 */
[----:B------:R0:W3:Y:S01]  /*0250*/  SYNCS.EXCH.64 URZ, [UR8+0x8], UR4 ;  /* 0x00000804083f75b2 */ /* 0x0000e20008000100 */
[----:B------:R0:W4:Y:S01]  /*0260*/  SYNCS.EXCH.64 URZ, [UR8+0x28], UR6 ;  /* 0x00002806083f75b2 */ /* 0x0001220008000100 */
[----:B------:R0:W0:Y:S01]  /*0270*/  SYNCS.EXCH.64 URZ, [UR8+0x10], UR4 ;  /* 0x00001004083f75b2 */ /* 0x0000220008000100 */
[----:B------:R0:W0:Y:S01]  /*0280*/  SYNCS.EXCH.64 URZ, [UR8+0x30], UR6 ;  /* 0x00003006083f75b2 */ /* 0x0000220008000100 */
[----:B------:R0:W0:Y:S01]  /*0290*/  SYNCS.EXCH.64 URZ, [UR8+0x18], UR4 ;  /* 0x00001804083f75b2 */ /* 0x0000220008000100 */
[----:B------:R0:W0:Y:S01]  /*02a0*/  SYNCS.EXCH.64 URZ, [UR8+0x38], UR6 ;  /* 0x00003806083f75b2 */ /* 0x0000220008000100 */
[----:B------:R-:W-:Y:S01]  /*02b0*/  NOP ;  /* 0x0000000000007918 */ /* 0x000fe20000000000 */
.L_x_2:
[----:B------:R-:W5:Y:S01]  /*02c0*/  SHFL.IDX PT, R2, R2, RZ, 0x1f ;  /* 0x00001fff02027589 */ /* 0x000f6200000e0000 */
[----:B------:R-:W-:Y:S01]  /*02d0*/  SHF.R.S32.HI R5, RZ, 0x1f, R0 ;  /* 0x0000001fff057819 */ /* 0x000fe20000011400 */
[----:B0-----:R-:W0:Y:S01]  /*02e0*/  S2UR UR8, SR_CTAID.X ;  /* 0x00000000000879c3 */ /* 0x001e220000002500 */
[----:B------:R-:W-:Y:S01]  /*02f0*/  ELECT P0, URZ, PT ;  /* 0x00000000003f782f */ /* 0x000fe20003800000 */
[----:B------:R-:W1:Y:S01]  /*0300*/  S2R R8, SR_CTAID.Y ;  /* 0x0000000000087919 */ /* 0x000e620000002600 */
[----:B------:R-:W-:Y:S01]  /*0310*/  LEA.HI R5, R5, R0, RZ, 0x7 ;  /* 0x0000000005057211 */ /* 0x000fe200078f38ff */
[----:B------:R-:W-:Y:S01]  /*0320*/  ULDC UR4, c[0x0][0x154] ;  /* 0x0000550000047ab9 */ /* 0x000fe20000000800 */
[----:B------:R-:W-:Y:S01]  /*0330*/  NOP ;  /* 0x0000000000007918 */ /* 0x000fe20000000000 */
[----:B------:R-:W-:Y:S01]  /*0340*/  NOP ;  /* 0x0000000000007918 */ /* 0x000fe20000000000 */
[----:B------:R-:W-:Y:S01]  /*0350*/  LOP3.LUT R5, R5, 0xffffff80, RZ, 0xc0, !PT ;  /* 0xffffff8005057812 */ /* 0x000fe200078ec0ff */
[----:B------:R-:W2:Y:S04]  /*0360*/  LDC R14, c[0x0][0x140] ;  /* 0x00005000ff0e7b82 */ /* 0x000ea80000000800 */
[----:B------:R-:W-:-:S04]  /*0370*/  IMAD.IADD R5, R0, 0x1, -R5 ;  /* 0x0000000100057824 */ /* 0x000fc800078e0a05 */
[----:B------:R-:W3:Y:S01]  /*0380*/  LDC R19, c[0x0][0x148] ;  /* 0x00005200ff137b82 */ /* 0x000ee20000000800 */
[----:B------:R-:W-:Y:S02]  /*0390*/  SHF.R.S32.HI R10, RZ, 0x1f, R5 ;  /* 0x0000001fff0a7819 */ /* 0x000fe40000011405 */
[----:B------:R-:W-:Y:S02]  /*03a0*/  LOP3.LUT P2, RZ, R5, 0x7, RZ, 0xc0, !PT ;  /* 0x0000000705ff7812 */ /* 0x000fe4000784c0ff */
[----:B------:R-:W-:Y:S02]  /*03b0*/  LEA.HI R10, R10, R5, RZ, 0x3 ;  /* 0x000000050a0a7211 */ /* 0x000fe400078f18ff */
[----:B-----5:R-:W-:Y:S01]  /*03c0*/  ISETP.NE.OR P0, PT, R2, RZ, !P0 ;  /* 0x000000ff0200720c */ /* 0x020fe20004705670 */
[----:B------:R-:W5:Y:S01]  /*03d0*/  LDC R12, c[0x0][0x144] ;  /* 0x00005100ff0c7b82 */ /* 0x000f620000000800 */
[--C-:B------:R-:W-:Y:S02]  /*03e0*/  SHF.R.S32.HI R2, RZ, 0x3, R10.reuse ;  /* 0x00000003ff027819 */ /* 0x100fe4000001140a */
[----:B------:R-:W-:-:S02]  /*03f0*/  SHF.R.S32.HI R7, RZ, 0x1f, R10 ;  /* 0x0000001fff077819 */ /* 0x000fc4000001140a */
[----:B------:R-:W-:Y:S02]  /*0400*/  SHF.R.S32.HI R10, RZ, 0x1f, R3 ;  /* 0x0000001fff0a7819 */ /* 0x000fe40000011403 */
[----:B------:R-:W-:Y:S02]  /*0410*/  LEA.HI R7, R7, R2, RZ, 0x2 ;  /* 0x0000000207077211 */ /* 0x000fe400078f10ff */
[----:B------:R-:W-:Y:S02]  /*0420*/  LEA.HI R10, R10, R3, RZ, 0x2 ;  /* 0x000000030a0a7211 */ /* 0x000fe400078f10ff */
[----:B------:R-:W-:Y:S01]  /*0430*/  LOP3.LUT R7, R7, 0xfffffffc, RZ, 0xc0, !PT ;  /* 0xfffffffc07077812 */ /* 0x000fe200078ec0ff */
[----:B------:R-:W-:Y:S01]  /*0440*/  VOTEU.ALL UP0, P0 ;  /* 0x00000000003f7886 */ /* 0x000fe20000000000 */
[----:B-1----:R-:W-:Y:S01]  /*0450*/  I2FP.F32.U32 R11, R8 ;  /* 0x00000008000b7245 */ /* 0x002fe20000201000 */
[----:B------:R-:W-:Y:S01]  /*0460*/  VOTEU.ALL UP1, P0 ;  /* 0x00000000003f7886 */ /* 0x000fe20000020000 */
[----:B------:R-:W-:Y:S01]  /*0470*/  LOP3.LUT R10, R10, 0x3ffffffc, RZ, 0xc0, !PT ;  /* 0x3ffffffc0a0a7812 */ /* 0x000fe200078ec0ff */
[----:B------:R-:W-:Y:S01]  /*0480*/  IMAD.IADD R7, R2, 0x1, -R7 ;  /* 0x0000000102077824 */ /* 0x000fe200078e0a07 */
[----:B------:R-:W1:Y:S01]  /*0490*/  @!UP0 S2UR UR7, SR_CgaCtaId ;  /* 0x00000000000789c3 */ /* 0x000e620000008800 */
[----:B0-----:R-:W-:Y:S01]  /*04a0*/  I2FP.F32.U32 R2, UR8 ;  /* 0x0000000800027c45 */ /* 0x001fe20008201000 */
[----:B------:R-:W-:Y:S01]  /*04b0*/  FMUL R13, R11, UR4 ;  /* 0x000000040b0d7c20 */ /* 0x000fe20008400000 */
[----:B------:R-:W-:Y:S01]  /*04c0*/  ULDC UR4, c[0x0][0x150] ;  /* 0x0000540000047ab9 */ /* 0x000fe20000000800 */
[----:B------:R-:W-:Y:S01]  /*04d0*/  IMAD.IADD R10, R3, 0x1, -R10 ;  /* 0x00000001030a7824 */ /* 0x000fe200078e0a0a */
[----:B------:R-:W-:Y:S01]  /*04e0*/  SHF.R.S32.HI R3, RZ, 0x1f, R6 ;  /* 0x0000001fff037819 */ /* 0x000fe20000011406 */
[----:B------:R-:W-:Y:S01]  /*04f0*/  FMUL R11, R2, UR4 ;  /* 0x00000004020b7c20 */ /* 0x000fe20008400000 */
[----:B------:R-:W-:Y:S01]  /*0500*/  UMOV UR4, 0x20 ;  /* 0x0000002000047882 */ /* 0x000fe20000000000 */
[----:B------:R-:W0:Y:S01]  /*0510*/  F2I.U32.TRUNC.NTZ R13, R13 ;  /* 0x0000000d000d7305 */ /* 0x000e22000020f000 */
[----:B------:R-:W-:Y:S01]  /*0520*/  LEA.HI R3, R3, R6, RZ, 0x2 ;  /* 0x0000000603037211 */ /* 0x000fe200078f10ff */
[----:B------:R-:W-:Y:S01]  /*0530*/  IMAD R7, R10, 0x4, R7 ;  /* 0x000000040a077824 */ /* 0x000fe200078e0207 */
[----:B------:R-:W-:Y:S01]  /*0540*/  @!UP0 UMOV UR6, 0x400 ;  /* 0x0000040000068882 */ /* 0x000fe20000000000 */
[----:B------:R-:W-:-:S04]  /*0550*/  @!UP0 UIADD3 UR4, -UR4, 0x100000, URZ ;  /* 0x0010000004048890 */ /* 0x000fc8000fffe13f */
[----:B------:R-:W-:Y:S02]  /*0560*/  @!UP0 USHF.L.U32 UR5, UR4, 0xb, URZ ;  /* 0x0000000b04058899 */ /* 0x000fe4000800063f */
[----:B------:R-:W-:Y:S01]  /*0570*/  @!UP0 USHF.L.U32 UR4, UR4, 0x1, URZ ;  /* 0x0000000104048899 */ /* 0x000fe2000800063f */
[----:B------:R-:W-:Y:S01]  /*0580*/  LOP3.LUT R3, R3, 0xfffffffc, RZ, 0xc0, !PT ;  /* 0xfffffffc03037812 */ /* 0x000fe200078ec0ff */
[C---:B------:R-:W-:Y:S01]  /*0590*/  IMAD.SHL.U32 R2, R7.reuse, 0x4, RZ ;  /* 0x0000000407027824 */ /* 0x040fe200078e00ff */
[----:B--2---:R-:W-:Y:S01]  /*05a0*/  ISETP.EQ.U32.AND P4, PT, R14, 0x1, PT ;  /* 0x000000010e00780c */ /* 0x004fe20003f82070 */
[----:B------:R-:W2:Y:S01]  /*05b0*/  F2I.U32.TRUNC.NTZ R11, R11 ;  /* 0x0000000b000b7305 */ /* 0x000ea2000020f000 */
[----:B------:R-:W-:Y:S02]  /*05c0*/  VIADD R10, R4, 0xffffffff ;  /* 0xffffffff040a7836 */ /* 0x000fe40000000000 */
[----:B------:R-:W-:Y:S01]  /*05d0*/  IMAD.IADD R6, R6, 0x1, -R3 ;  /* 0x0000000106067824 */ /* 0x000fe200078e0a03 */
[----:B------:R-:W-:-:S02]  /*05e0*/  LOP3.LUT R5, R7, 0xc, R2, 0x78, !PT ;  /* 0x0000000c07057812 */ /* 0x000fc400078e7802 */
[----:B------:R-:W-:Y:S01]  /*05f0*/  ISETP.GE.U32.AND P5, PT, R10, 0x2, PT ;  /* 0x000000020a00780c */ /* 0x000fe20003fa6070 */
[----:B0-----:R-:W-:Y:S01]  /*0600*/  IMAD.MOV R20, RZ, RZ, -R13 ;  /* 0x000000ffff147224 */ /* 0x001fe200078e0a0d */
[----:B-1----:R-:W-:Y:S01]  /*0610*/  @!UP0 ULEA UR6, UR7, UR6, 0x18 ;  /* 0x0000000607068291 */ /* 0x002fe2000f8ec03f */
[C---:B------:R-:W-:Y:S01]  /*0620*/  ISETP.NE.AND P1, PT, R6.reuse, 0x3, PT ;  /* 0x000000030600780c */ /* 0x040fe20003f25270 */
[----:B------:R-:W-:Y:S01]  /*0630*/  VOTEU.ALL UP0, P0 ;  /* 0x00000000003f7886 */ /* 0x000fe20000000000 */
[----:B---3--:R-:W-:Y:S01]  /*0640*/  IMAD R2, R19, R20, R8 ;  /* 0x0000001413027224 */ /* 0x008fe200078e0208 */
[----:B------:R-:W-:Y:S02]  /*0650*/  ISETP.LT.U32.AND P0, PT, R5, 0x2, !P2 ;  /* 0x000000020500780c */ /* 0x000fe40005701070 */
[----:B------:R-:W-:Y:S01]  /*0660*/  ISETP.EQ.OR P1, PT, R6, RZ, !P1 ;  /* 0x000000ff0600720c */ /* 0x000fe20004f22670 */
[----:B--2---:R-:W-:Y:S01]  /*0670*/  IMAD.MOV R11, RZ, RZ, -R11 ;  /* 0x000000ffff0b7224 */ /* 0x004fe200078e0a0b */
[----:B------:R-:W-:-:S02]  /*0680*/  ISETP.NE.AND P3, PT, R2, R5, PT ;  /* 0x000000050200720c */ /* 0x000fc40003f65270 */
[----:B------:R-:W-:Y:S01]  /*0690*/  ISETP.EQ.AND P1, PT, R4, RZ, P1 ;  /* 0x000000ff0400720c */ /* 0x000fe20000f22270 */
[----:B-----5:R-:W-:Y:S01]  /*06a0*/  IMAD R11, R12, R11, UR8 ;  /* 0x000000080c0b7e24 */ /* 0x020fe2000f8e020b */
[----:B------:R-:W-:Y:S01]  /*06b0*/  ISETP.NE.AND P2, PT, R4, RZ, PT ;  /* 0x000000ff0400720c */ /* 0x000fe20003f45270 */
[----:B------:R-:W0:Y:S02]  /*06c0*/  FENCE.VIEW.ASYNC.S ;  /* 0x00000000000073c6 */ /* 0x000e240000000000 */
[----:B0-----:R0:W1:Y:S01]  /*06d0*/  @!UP0 SYNCS.EXCH.64 URZ, [UR6+0x50], UR4 ;  /* 0x00005004063f85b2 */ /* 0x0010620008000100 */
[----:B------:R-:W-:Y:S02]  /*06e0*/  SEL R4, RZ, 0x1, !P1 ;  /* 0x00000001ff047807 */ /* 0x000fe40004800000 */
[----:B------:R-:W-:Y:S02]  /*06f0*/  ISETP.EQ.OR P3, PT, R11, RZ, !P3 ;  /* 0x000000ff0b00720c */ /* 0x000fe40005f62670 */
[----:B------:R-:W-:-:S02]  /*0700*/  SEL R4, R4, 0x2, P5 ;  /* 0x0000000204047807 */ /* 0x000fc40002800000 */
[----:B------:R-:W-:Y:S01]  /*0710*/  PLOP3.LUT P0, PT, P0, P3, PT, 0x80, 0x0 ;  /* 0x000000000000781c */ /* 0x000fe20000707070 */
[----:B------:R0:W2:Y:S01]  /*0720*/  @!UP1 SYNCS.EXCH.64 URZ, [UR6+0x58], UR4 ;  /* 0x00005804063f95b2 */ /* 0x0000a20008000100 */
[----:B------:R-:W-:Y:S01]  /*0730*/  NOP ;  /* 0x0000000000007918 */ /* 0x000fe20000000000 */
[----:B------:R-:W-:Y:S10]  /*0740*/  @!P4 BRA `(.L_x_3) ;  /* 0x000000000008c947 */ /* 0x000ff40003800000 */
[----:B-12-4-:R-:W-:Y:S01]  /*0750*/  UCGABAR_ARV ;  /* 0x00000000000079c7 */ /* 0x016fe20008000000 */
[----:B------:R-:W-:Y:S05]  /*0760*/  BRA `(.L_x_4) ;  /* 0x0000000000047947 */ /* 0x000fea0003800000 */
.L_x_3:
[----:B-12-4-:R-:W-:Y:S01]  /*0770*/  NOP ;  /* 0x0000000000007918 */ /* 0x016fe20000000000 */
.L_x_4:
[----:B------:R-:W1:Y:S01]  /*0780*/  LDC R2, c[0x0][0x65c] ;  /* 0x00019700ff027b82 */ /* 0x000e620000000800 */
[----:B------:R-:W-:Y:S01]  /*0790*/  IMAD.MOV.U32 R3, RZ, RZ, RZ ;  /* 0x000000ffff037224 */ /* 0x000fe200078e00ff */
[----:B-1----:R-:W-:Y:S01]  /*07a0*/  ISETP.NE.AND P3, PT, R2, 0x1, PT ;  /* 0x000000010200780c */ /* 0x002fe20003f65270 */
[----:B------:R-:W-:-:S12]  /*07b0*/  IMAD.U32 R2, RZ, RZ, UR8 ;  /* 0x00000008ff027e24 */ /* 0x000fd8000f8e00ff */
[----:B------:R-:W1:Y:S01]  /*07c0*/  @P3 LDC R15, c[0x0][0x10] ;  /* 0x00000400ff0f3b82 */ /* 0x000e620000000800 */
[----:B------:R-:W-:Y:S02]  /*07d0*/  @P3 IMAD.MOV.U32 R9, RZ, RZ, RZ ;  /* 0x000000ffff093224 */ /* 0x000fe400078e00ff */
[----:B------:R-:W-:-:S05]  /*07e0*/  @P3 IMAD.MOV.U32 R7, RZ, RZ, RZ ;  /* 0x000000ffff073224 */ /* 0x000fca00078e00ff */
[----:B------:R-:W2:Y:S01]  /*07f0*/  @!P3 LDC R13, c[0x0][0xc] ;  /* 0x00000300ff0dbb82 */ /* 0x000ea20000000800 */
[----:B-1----:R-:W-:-:S04]  /*0800*/  @P3 IMAD.WIDE.U32 R14, R15, UR8, R8 ;  /* 0x000000080f0e3c25 */ /* 0x002fc8000f8e0008 */
[----:B--2---:R-:W-:-:S04]  /*0810*/  @!P3 IMAD.WIDE.U32 R12, R8, R13, R2 ;  /* 0x0000000d080cb225 */ /* 0x004fc800078e0002 */
[----:B------:R-:W-:Y:S02]  /*0820*/  @P3 IMAD.MOV.U32 R2, RZ, RZ, R14 ;  /* 0x000000ffff023224 */ /* 0x000fe400078e000e */
[----:B------:R-:W-:Y:S02]  /*0830*/  @P3 IMAD.IADD R3, R15, 0x1, R7 ;  /* 0x000000010f033824 */ /* 0x000fe400078e0207 */
[----:B------:R-:W-:Y:S02]  /*0840*/  @!P3 IMAD.MOV.U32 R2, RZ, RZ, R12 ;  /* 0x000000ffff02b224 */ /* 0x000fe400078e000c */
[----:B------:R-:W-:Y:S01]  /*0850*/  @!P3 IMAD.MOV.U32 R3, RZ, RZ, R13 ;  /* 0x000000ffff03b224 */ /* 0x000fe200078e000d */
[----:B------:R-:W-:Y:S06]  /*0860*/  @!P4 BRA `(.L_x_5) ;  /* 0x00000000000cc947 */ /* 0x000fec0003800000 */
[----:B------:R-:W-:Y:S01]  /*0870*/  UCGABAR_WAIT ;  /* 0x0000000000007dc7 */ /* 0x000fe20008000000 */
[----:B------:R-:W-:Y:S01]  /*0880*/  CCTL.IVALL ;  /* 0x00000000ff00798f */ /* 0x000fe20002000000 */
[----:B------:R-:W-:Y:S05]  /*0890*/  BRA `(.L_x_6) ;  /* 0x0000000000047947 */ /* 0x000fea0003800000 */
.L_x_5:
[----:B------:R-:W-:Y:S06]  /*08a0*/  BAR.SYNC.DEFER_BLOCKING 0x0 ;  /* 0x0000000000007b1d */ /* 0x000fec0000010000 */
.L_x_6:
[----:B------:R-:W-:Y:S05]  /*08b0*/  @!P2 BRA `(.L_x_7) ;  /* 0x000000740028a947 */ /* 0x000fea0003800000 */
[----:B------:R-:W-:-:S13]  /*08c0*/  ISETP.GT.U32.AND P1, PT, R10, 0x1, PT ;  /* 0x000000010a00780c */ /* 0x000fda0003f24070 */
[----:B0-----:R-:W-:Y:S05]  /*08d0*/  @P1 EXIT ;  /* 0x000000000000194d */ /* 0x001fea0003800000 */
[----:B------:R-:W-:Y:S01]  /*08e0*/  ULDC.64 UR4, c[0x0][0x650] ;  /* 0x0001940000047ab9 */ /* 0x000fe20000000a00 */
[----:B------:R-:W-:Y:S01]  /*08f0*/  PRMT R14, RZ, 0x7610, R14 ;  /* 0x00007610ff0e7816 */ /* 0x000fe2000000000e */
[----:B------:R-:W-:Y:S01]  /*0900*/  IMAD.MOV.U32 R10, RZ, RZ, -0x1 ;  /* 0xffffffffff0a7424 */ /* 0x000fe200078e00ff */
[----:B------:R-:W-:Y:S01]  /*0910*/  ISETP.GE.U32.AND P1, PT, R2, UR4, PT ;  /* 0x0000000402007c0c */ /* 0x000fe2000bf26070 */
[----:B------:R-:W-:Y:S02]  /*0920*/  IMAD.MOV.U32 R7, RZ, RZ, -0x1 ;  /* 0xffffffffff077424 */ /* 0x000fe400078e00ff */
[----:B------:R-:W-:Y:S01]  /*0930*/  IMAD.MOV.U32 R6, RZ, RZ, -0x1 ;  /* 0xffffffffff067424 */ /* 0x000fe200078e00ff */
[----:B------:R-:W-:-:S13]  /*0940*/  ISETP.GE.U32.AND.EX P1, PT, R3, UR5, PT, P1 ;  /* 0x0000000503007c0c */ /* 0x000fda000bf26110 */
[----:B------:R-:W-:Y:S05]  /*0950*/  @P1 BRA `(.L_x_8) ;  /* 0x0000000400281947 */ /* 0x000fea0003800000 */
[----:B------:R-:W0:Y:S01]  /*0960*/  LDC.64 R22, c[0x0][0x628] ;  /* 0x00018a00ff167b82 */ /* 0x000e220000000a00 */
[----:B------:R-:W-:Y:S02]  /*0970*/  IMAD.MOV.U32 R6, RZ, RZ, R2 ;  /* 0x000000ffff067224 */ /* 0x000fe400078e0002 */
[----:B------:R-:W-:-:S05]  /*0980*/  IMAD.MOV.U32 R7, RZ, RZ, R3 ;  /* 0x000000ffff077224 */ /* 0x000fca00078e0003 */
[----:B------:R-:W1:Y:S08]  /*0990*/  LDC R10, c[0x0][0x630] ;  /* 0x00018c00ff0a7b82 */ /* 0x000e700000000800 */
[----:B------:R-:W2:Y:S01]  /*09a0*/  LDC.64 R24, c[0x0][0x620] ;  /* 0x00018800ff187b82 */ /* 0x000ea20000000a00 */
[----:B0-----:R-:W-:-:S04]  /*09b0*/  ISETP.NE.U32.AND P1, PT, R22, RZ, PT ;  /* 0x000000ff1600720c */ /* 0x001fc80003f25070 */
[----:B------:R-:W-:-:S13]  /*09c0*/  ISETP.NE.AND.EX P1, PT, R23, RZ, PT, P1 ;  /* 0x000000ff1700720c */ /* 0x000fda0003f25310 */
[----:B-12---:R-:W-:Y:S05]  /*09d0*/  @!P1 BRA `(.L_x_9) ;  /* 0x0000000000289947 */ /* 0x006fea0003800000 */
[----:B------:R-:W0:Y:S02]  /*09e0*/  LDC R15, c[0x0][0x634] ;  /* 0x00018d00ff0f7b82 */ /* 0x000e240000000800 */
[----:B0-----:R-:W-:-:S05]  /*09f0*/  IADD3 R15, P1, R2, R15, RZ ;  /* 0x0000000f020f7210 */ /* 0x001fca0007f3e0ff */
[----:B------:R-:W-:-:S04]  /*0a00*/  IMAD.X R17, RZ, RZ, R3, P1 ;  /* 0x000000ffff117224 */ /* 0x000fc800008e0603 */
[----:B------:R-:W-:-:S04]  /*0a10*/  IMAD.WIDE.U32 R6, R17, R22, RZ ;  /* 0x0000001611067225 */ /* 0x000fc800078e00ff */
[----:B------:R-:W-:-:S04]  /*0a20*/  IMAD.WIDE.U32 R12, P1, R15, R23, R6 ;  /* 0x000000170f0c7225 */ /* 0x000fc80007820006 */
[----:B------:R-:W-:-:S04]  /*0a30*/  IMAD.WIDE.U32 R6, R15, R22, RZ ;  /* 0x000000160f067225 */ /* 0x000fc800078e00ff */
[----:B------:R-:W-:Y:S01]  /*0a40*/  IMAD.X R15, RZ, RZ, RZ, P1 ;  /* 0x000000ffff0f7224 */ /* 0x000fe200008e06ff */
[----:B------:R-:W-:Y:S01]  /*0a50*/  IADD3 RZ, P1, R7, R12, RZ ;  /* 0x0000000c07ff7210 */ /* 0x000fe20007f3e0ff */
[----:B------:R-:W-:-:S04]  /*0a60*/  IMAD.MOV.U32 R14, RZ, RZ, R13 ;  /* 0x000000ffff0e7224 */ /* 0x000fc800078e000d */
[----:B------:R-:W-:-:S08]  /*0a70*/  IMAD.WIDE.U32.X R6, R17, R23, R14, P1 ;  /* 0x0000001711067225 */ /* 0x000fd000008e040e */
.L_x_9:
[----:B------:R-:W0:Y:S01]  /*0a80*/  LDC.64 R22, c[0x0][0x640] ;  /* 0x00019000ff167b82 */ /* 0x000e220000000a00 */
[--C-:B------:R-:W-:Y:S01]  /*0a90*/  SHF.R.U64 R26, R6, R10, R7.reuse ;  /* 0x0000000a061a7219 */ /* 0x100fe20000001207 */
[----:B------:R-:W-:Y:S01]  /*0aa0*/  IMAD R20, R19, R20, R8 ;  /* 0x0000001413147224 */ /* 0x000fe200078e0208 */
[----:B------:R-:W-:Y:S01]  /*0ab0*/  SHF.R.U32.HI R6, RZ, R10, R7 ;  /* 0x0000000aff067219 */ /* 0x000fe20000011607 */
[----:B------:R-:W-:Y:S01]  /*0ac0*/  IMAD.MOV.U32 R19, RZ, RZ, 0x1 ;  /* 0x00000001ff137424 */ /* 0x000fe200078e00ff */
[----:B------:R-:W-:-:S03]  /*0ad0*/  IADD3 R9, P1, RZ, -R26, RZ ;  /* 0x8000001aff097210 */ /* 0x000fc60007f3e0ff */
[----:B------:R-:W1:Y:S02]  /*0ae0*/  LDC R12, c[0x0][0x618] ;  /* 0x00018600ff0c7b82 */ /* 0x000e640000000800 */
[----:B------:R-:W-:-:S04]  /*0af0*/  IMAD.X R7, RZ, RZ, ~R6, P1 ;  /* 0x000000ffff077224 */ /* 0x000fc800008e0e06 */
[-C--:B------:R-:W-:Y:S02]  /*0b00*/  IMAD R10, R7, R24.reuse, RZ ;  /* 0x00000018070a7224 */ /* 0x080fe400078e02ff */
[----:B------:R-:W2:Y:S01]  /*0b10*/  LDC R16, c[0x0][0x608] ;  /* 0x00018200ff107b82 */ /* 0x000ea20000000800 */
[----:B------:R-:W-:-:S04]  /*0b20*/  IMAD.WIDE.U32 R6, R9, R24, R2 ;  /* 0x0000001809067225 */ /* 0x000fc800078e0002 */
[----:B------:R-:W-:-:S03]  /*0b30*/  IMAD R9, R9, R25, R10 ;  /* 0x0000001909097224 */ /* 0x000fc600078e020a */
[----:B------:R-:W3:Y:S01]  /*0b40*/  LDC R18, c[0x0][0x658] ;  /* 0x00019600ff127b82 */ /* 0x000ee20000000800 */
[----:B------:R-:W-:Y:S01]  /*0b50*/  IMAD.IADD R7, R7, 0x1, R9 ;  /* 0x0000000107077824 */ /* 0x000fe200078e0209 */
[----:B0-----:R-:W-:Y:S01]  /*0b60*/  ISETP.NE.U32.AND P1, PT, R22, RZ, PT ;  /* 0x000000ff1600720c */ /* 0x001fe20003f25070 */
[----:B------:R-:W-:-:S03]  /*0b70*/  IMAD.MOV.U32 R9, RZ, RZ, -0x1 ;  /* 0xffffffffff097424 */ /* 0x000fc600078e00ff */
[----:B------:R-:W-:Y:S02]  /*0b80*/  ISETP.NE.AND.EX P1, PT, R23, RZ, PT, P1 ;  /* 0x000000ff1700720c */ /* 0x000fe40003f25310 */
[----:B------:R-:W0:Y:S01]  /*0b90*/  LDC R17, c[0x0][0x600] ;  /* 0x00018000ff117b82 */ /* 0x000e220000000800 */
[-CC-:B-1----:R-:W-:Y:S02]  /*0ba0*/  SHF.R.U64 R14, R6, R12.reuse, R7.reuse ;  /* 0x0000000c060e7219 */ /* 0x182fe40000001207 */
[----:B------:R-:W-:-:S05]  /*0bb0*/  SHF.R.U32.HI R7, RZ, R12, R7 ;  /* 0x0000000cff077219 */ /* 0x000fca0000011607 */
[----:B------:R-:W1:Y:S01]  /*0bc0*/  LDC R21, c[0x0][0x648] ;  /* 0x00019200ff157b82 */ /* 0x000e620000000800 */
[-CC-:B--2---:R-:W-:Y:S02]  /*0bd0*/  SHF.R.U64 R27, R14, R16.reuse, R7.reuse ;  /* 0x000000100e1b7219 */ /* 0x184fe40000001207 */
[----:B------:R-:W-:-:S05]  /*0be0*/  SHF.R.U32.HI R7, RZ, R16, R7 ;  /* 0x00000010ff077219 */ /* 0x000fca0000011607 */
[----:B------:R-:W2:Y:S01]  /*0bf0*/  LDC R25, c[0x0][0x638] ;  /* 0x00018e00ff197b82 */ /* 0x000ea20000000800 */
[-C--:B---3--:R-:W-:Y:S02]  /*0c00*/  SHF.L.U32 R6, R9, R18.reuse, RZ ;  /* 0x0000001209067219 */ /* 0x088fe400000006ff */
[--C-:B------:R-:W-:Y:S02]  /*0c10*/  SHF.R.U64 R16, R27, R18, R7.reuse ;  /* 0x000000121b107219 */ /* 0x100fe40000001207 */
[----:B------:R-:W-:Y:S02]  /*0c20*/  LOP3.LUT R10, RZ, R6, RZ, 0x33, !PT ;  /* 0x00000006ff0a7212 */ /* 0x000fe400078e33ff */
[----:B------:R-:W-:Y:S01]  /*0c30*/  SHF.R.U32.HI R7, RZ, R18, R7 ;  /* 0x00000012ff077219 */ /* 0x000fe20000011607 */
[----:B------:R-:W3:Y:S01]  /*0c40*/  LDC R24, c[0x0][0x610] ;  /* 0x00018400ff187b82 */ /* 0x000ee20000000800 */
[----:B------:R-:W-:Y:S01]  /*0c50*/  IMAD.MOV.U32 R6, RZ, RZ, R16 ;  /* 0x000000ffff067224 */ /* 0x000fe200078e0010 */
[----:B------:R-:W-:Y:S06]  /*0c60*/  @!P1 BRA `(.L_x_10) ;  /* 0x0000000000289947 */ /* 0x000fec0003800000 */
[----:B------:R-:W4:Y:S02]  /*0c70*/  LDC R13, c[0x0][0x64c] ;  /* 0x00019300ff0d7b82 */ /* 0x000f240000000800 */
[----:B----4-:R-:W-:-:S05]  /*0c80*/  IADD3 R13, P1, R16, R13, RZ ;  /* 0x0000000d100d7210 */ /* 0x010fca0007f3e0ff */
        /* <DEDUP_REMOVED lines=8> */
.L_x_10:
[----:B-1----:R-:W-:Y:S01]  /*0d10*/  SHF.R.U64 R8, R6, R21, R7 ;  /* 0x0000001506087219 */ /* 0x002fe20000001207 */
[----:B0-----:R-:W-:Y:S01]  /*0d20*/  VIADD R9, R17, 0xffffffff ;  /* 0xffffffff11097836 */ /* 0x001fe20000000000 */
[----:B------:R-:W-:Y:S02]  /*0d30*/  SHF.L.U32 R6, R19, R18, RZ ;  /* 0x0000001213067219 */ /* 0x000fe400000006ff */
[----:B------:R-:W-:Y:S01]  /*0d40*/  LOP3.LUT R7, R27, R10, RZ, 0xc0, !PT ;  /* 0x0000000a1b077212 */ /* 0x000fe200078ec0ff */
[----:B------:R-:W-:Y:S01]  /*0d50*/  IMAD.MOV R10, RZ, RZ, -R8 ;  /* 0x000000ffff0a7224 */ /* 0x000fe200078e0a08 */
[----:B------:R-:W-:Y:S02]  /*0d60*/  SEL R11, R11, R20, !P3 ;  /* 0x000000140b0b7207 */ /* 0x000fe40005800000 */
[----:B------:R-:W-:Y:S01]  /*0d70*/  LOP3.LUT R9, R14, R9, RZ, 0xc0, !PT ;  /* 0x000000090e097212 */ /* 0x000fe200078ec0ff */
[----:B------:R-:W-:Y:S02]  /*0d80*/  IMAD R8, R6, R8, R7 ;  /* 0x0000000806087224 */ /* 0x000fe400078e0207 */
[----:B--2---:R-:W-:-:S02]  /*0d90*/  IMAD R6, R10, R25, R16 ;  /* 0x000000190a067224 */ /* 0x004fc400078e0210 */
[----:B---3--:R-:W-:Y:S02]  /*0da0*/  IMAD R11, R8, R24, R11 ;  /* 0x00000018080b7224 */ /* 0x008fe400078e020b */
[----:B------:R-:W-:Y:S02]  /*0db0*/  IMAD R6, R6, R17, R9 ;  /* 0x0000001106067224 */ /* 0x000fe400078e0209 */
[----:B------:R-:W-:-:S03]  /*0dc0*/  IMAD.MOV.U32 R14, RZ, RZ, 0x1 ;  /* 0x00000001ff0e7424 */ /* 0x000fc600078e00ff */
[----:B------:R-:W-:Y:S02]  /*0dd0*/  SEL R7, R6, R11, !P3 ;  /* 0x0000000b06077207 */ /* 0x000fe40005800000 */
[----:B------:R-:W-:Y:S01]  /*0de0*/  SEL R10, R11, R6, !P3 ;  /* 0x000000060b0a7207 */ /* 0x000fe20005800000 */
[----:B------:R-:W-:-:S07]  /*0df0*/  IMAD.MOV.U32 R6, RZ, RZ, R26 ;  /* 0x000000ffff067224 */ /* 0x000fce00078e001a */
.L_x_8:
[----:B------:R-:W-:-:S08]  /*0e00*/  NOP ;  /* 0x0000000000007918 */ /* 0x000fd00000000000 */
[----:B------:R-:W0:Y:S02]  /*0e10*/  USETMAXREG.TRY_ALLOC.CTAPOOL UP0, 0xe8 ;  /* 0x000000e8000079c8 */ /* 0x000e240008000600 */
[----:B0-----:R-:W-:-:S13]  /*0e20*/  PLOP3.LUT P1, PT, PT, PT, UP0, 0x80, 0x0 ;  /* 0x000000000000781c */ /* 0x001fda0003f2f008 */
[----:B------:R-:W-:Y:S05]  /*0e30*/  @!P1 BRA `(.L_x_8) ;  /* 0xfffffffc00f09947 */ /* 0x000fea000383ffff */
[----:B------:R-:W-:Y:S01]  /*0e40*/  ULDC.64 UR4, c[0x0][0x598] ;  /* 0x0001660000047ab9 */ /* 0x000fe20000000a00 */
[----:B------:R-:W-:Y:S01]  /*0e50*/  ULDC.64 UR18, c[0x0][0x208] ;  /* 0x0000820000127ab9 */ /* 0x000fe20000000a00 */
[----:B------:R-:W-:-:S04]  /*0e60*/  ISETP.NE.U32.AND P1, PT, RZ, UR4, PT ;  /* 0x00000004ff007c0c */ /* 0x000fc8000bf25070 */
[----:B------:R-:W-:-:S13]  /*0e70*/  ISETP.NE.AND.EX P1, PT, RZ, UR5, PT, P1 ;  /* 0x00000005ff007c0c */ /* 0x000fda000bf25310 */
[----:B------:R-:W-:Y:S05]  /*0e80*/  @!P1 BRA `(.L_x_11) ;  /* 0x00000000001c9947 */ /* 0x000fea0003800000 */
[----:B------:R-:W0:Y:S02]  /*0e90*/  LDC.64 R8, c[0x0][0x598] ;  /* 0x00016600ff087b82 */ /* 0x000e240000000a00 */
[----:B0-----:R-:W2:Y:S02]  /*0ea0*/  LDG.E.64 R8, desc[UR18][R8.64] ;  /* 0x0000001208087981 */ /* 0x001ea4000c1e1b00 */
[----:B--2---:R-:W-:-:S04]  /*0eb0*/  ISETP.NE.U32.AND P1, PT, R8, RZ, PT ;  /* 0x000000ff0800720c */ /* 0x004fc80003f25070 */
[----:B------:R-:W-:-:S13]  /*0ec0*/  ISETP.NE.AND.EX P1, PT, R9, RZ, PT, P1 ;  /* 0x000000ff0900720c */ /* 0x000fda0003f25310 */
[----:B------:R-:W-:Y:S05]  /*0ed0*/  @!P1 BRA `(.L_x_11) ;  /* 0x0000000000089947 */ /* 0x000fea0003800000 */
[----:B------:R0:W5:Y:S01]  /*0ee0*/  LD.E R8, desc[UR18][R8.64] ;  /* 0x0000001208087980 */ /* 0x000162000c101900 */
[----:B------:R-:W-:Y:S05]  /*0ef0*/  BRA `(.L_x_12) ;  /* 0x0000000000207947 */ /* 0x000fea0003800000 */
.L_x_11:
[----:B------:R-:W-:Y:S02]  /*0f00*/  ULDC.64 UR4, c[0x0][0x588] ;  /* 0x0001620000047ab9 */ /* 0x000fe40000000a00 */
[----:B------:R-:W-:-:S04]  /*0f10*/  ISETP.NE.U32.AND P1, PT, RZ, UR4, PT ;  /* 0x00000004ff007c0c */ /* 0x000fc8000bf25070 */
[----:B------:R-:W-:-:S13]  /*0f20*/  ISETP.NE.AND.EX P1, PT, RZ, UR5, PT, P1 ;  /* 0x00000005ff007c0c */ /* 0x000fda000bf25310 */
[----:B------:R-:W-:Y:S05]  /*0f30*/  @!P1 BRA `(.L_x_13) ;  /* 0x00000000000c9947 */ /* 0x000fea0003800000 */
[----:B------:R-:W0:Y:S02]  /*0f40*/  LDC.64 R8, c[0x0][0x588] ;  /* 0x00016200ff087b82 */ /* 0x000e240000000a00 */
[----:B0-----:R1:W5:Y:S01]  /*0f50*/  LDG.E R8, desc[UR18][R8.64] ;  /* 0x0000001208087981 */ /* 0x001362000c1e1900 */
[----:B------:R-:W-:Y:S05]  /*0f60*/  BRA `(.L_x_12) ;  /* 0x0000000000047947 */ /* 0x000fea0003800000 */
.L_x_13:
[----:B------:R-:W2:Y:S02]  /*0f70*/  LDC R8, c[0x0][0x580] ;  /* 0x00016000ff087b82 */ /* 0x000ea40000000800 */
.L_x_12:
[----:B------:R-:W-:Y:S02]  /*0f80*/  ULDC.64 UR4, c[0x0][0x5a0] ;  /* 0x0001680000047ab9 */ /* 0x000fe40000000a00 */
[----:B------:R-:W-:-:S04]  /*0f90*/  ISETP.NE.U32.AND P1, PT, RZ, UR4, PT ;  /* 0x00000004ff007c0c */ /* 0x000fc8000bf25070 */
[----:B------:R-:W-:-:S13]  /*0fa0*/  ISETP.NE.AND.EX P1, PT, RZ, UR5, PT, P1 ;  /* 0x00000005ff007c0c */ /* 0x000fda000bf25310 */
[----:B------:R-:W-:Y:S05]  /*0fb0*/  @!P1 BRA `(.L_x_14) ;  /* 0x00000000001c9947 */ /* 0x000fea0003800000 */
[----:B------:R-:W3:Y:S02]  /*0fc0*/  LDC.64 R12, c[0x0][0x5a0] ;  /* 0x00016800ff0c7b82 */ /* 0x000ee40000000a00 */
[----:B---3--:R-:W3:Y:S02]  /*0fd0*/  LDG.E.64 R12, desc[UR18][R12.64] ;  /* 0x000000120c0c7981 */ /* 0x008ee4000c1e1b00 */
[----:B---3--:R-:W-:-:S04]  /*0fe0*/  ISETP.NE.U32.AND P1, PT, R12, RZ, PT ;  /* 0x000000ff0c00720c */ /* 0x008fc80003f25070 */
[----:B------:R-:W-:-:S13]  /*0ff0*/  ISETP.NE.AND.EX P1, PT, R13, RZ, PT, P1 ;  /* 0x000000ff0d00720c */ /* 0x000fda0003f25310 */
[----:B------:R-:W-:Y:S05]  /*1000*/  @!P1 BRA `(.L_x_14) ;  /* 0x0000000000089947 */ /* 0x000fea0003800000 */
[----:B01----:R0:W5:Y:S01]  /*1010*/  LD.E R9, desc[UR18][R12.64] ;  /* 0x000000120c097980 */ /* 0x003162000c101900 */
[----:B------:R-:W-:Y:S05]  /*1020*/  BRA `(.L_x_15) ;  /* 0x0000000000207947 */ /* 0x000fea0003800000 */
.L_x_14:
[----:B------:R-:W-:Y:S02]  /*1030*/  ULDC.64 UR4, c[0x0][0x590] ;  /* 0x0001640000047ab9 */ /* 0x000fe40000000a00 */
[----:B------:R-:W-:-:S04]  /*1040*/  ISETP.NE.U32.AND P1, PT, RZ, UR4, PT ;  /* 0x00000004ff007c0c */ /* 0x000fc8000bf25070 */
[----:B------:R-:W-:-:S13]  /*1050*/  ISETP.NE.AND.EX P1, PT, RZ, UR5, PT, P1 ;  /* 0x00000005ff007c0c */ /* 0x000fda000bf25310 */
[----:B------:R-:W-:Y:S05]  /*1060*/  @!P1 BRA `(.L_x_16) ;  /* 0x00000000000c9947 */ /* 0x000fea0003800000 */
[----:B------:R-:W0:Y:S02]  /*1070*/  LDC.64 R12, c[0x0][0x590] ;  /* 0x00016400ff0c7b82 */ /* 0x000e240000000a00 */
[----:B01----:R1:W5:Y:S01]  /*1080*/  LDG.E R9, desc[UR18][R12.64] ;  /* 0x000000120c097981 */ /* 0x003362000c1e1900 */
[----:B------:R-:W-:Y:S05]  /*1090*/  BRA `(.L_x_15) ;  /* 0x0000000000047947 */ /* 0x000fea0003800000 */
.L_x_16:
[----:B01----:R-:W3:Y:S02]  /*10a0*/  LDC R9, c[0x0][0x584] ;  /* 0x00016100ff097b82 */ /* 0x003ee40000000800 */
.L_x_15:
[----:B------:R-:W-:-:S13]  /*10b0*/  LOP3.LUT P1, RZ, R14, 0xff, RZ, 0xc0, !PT ;  /* 0x000000ff0eff7812 */ /* 0x000fda000782c0ff */
[----:B------:R-:W-:Y:S05]  /*10c0*/  @!P1 EXIT ;  /* 0x000000000000994d */ /* 0x000fea0003800000 */
[----:B------:R-:W-:Y:S01]  /*10d0*/  ULDC UR4, c[0x0][0x28c] ;  /* 0x0000a30000047ab9 */ /* 0x000fe20000000800 */
[----:B------:R-:W-:Y:S01]  /*10e0*/  LOP3.LUT R143, R4, 0x1, RZ, 0xfc, !PT ;  /* 0x00000001048f7812 */ /* 0x000fe200078efcff */
[----:B------:R-:W-:-:S04]  /*10f0*/  UIADD3 UR4, UR4, 0x3f, URZ ;  /* 0x0000003f04047890 */ /* 0x000fc8000fffe03f */
[----:B------:R-:W-:-:S04]  /*1100*/  USHF.R.S32.HI UR5, URZ, 0x1f, UR4 ;  /* 0x0000001f3f057899 */ /* 0x000fc80008011404 */
[----:B------:R-:W-:-:S03]  /*1110*/  ULEA.HI UR5, UR5, UR4, URZ, 0x6 ;  /* 0x0000000405057291 */ /* 0x000fc6000f8f303f */
[----:B------:R-:W-:Y:S01]  /*1120*/  UMOV UR4, URZ ;  /* 0x0000003f00047c82 */ /* 0x000fe20008000000 */
[----:B------:R-:W-:-:S03]  /*1130*/  USHF.R.S32.HI UR9, URZ, 0x6, UR5 ;  /* 0x000000063f097899 */ /* 0x000fc60008011405 */
[----:B------:R-:W-:-:S09]  /*1140*/  UMOV UR5, URZ ;  /* 0x0000003f00057c82 */ /* 0x000fd20008000000 */
.L_x_169:
[----:B------:R-:W-:Y:S01]  /*1150*/  LOP3.LUT R11, R0, 0x80, RZ, 0xc0, !PT ;  /* 0x00000080000b7812 */ /* 0x000fe200078ec0ff */
[----:B------:R-:W4:Y:S01]  /*1160*/  S2UR UR13, SR_CgaCtaId ;  /* 0x00000000000d79c3 */ /* 0x000f220000008800 */
[----:B------:R-:W-:Y:S01]  /*1170*/  UMOV UR12, 0x400 ;  /* 0x00000400000c7882 */ /* 0x000fe20000000000 */
[----:B------:R-:W-:Y:S01]  /*1180*/  UMOV UR6, URZ ;  /* 0x0000003f00067c82 */ /* 0x000fe20008000000 */
[----:B------:R-:W-:Y:S01]  /*1190*/  SHF.R.U32.HI R11, RZ, 0x7, R11 ;  /* 0x00000007ff0b7819 */ /* 0x000fe2000001160b */
[----:B------:R-:W-:Y:S01]  /*11a0*/  UMOV UR7, URZ ;  /* 0x0000003f00077c82 */ /* 0x000fe20008000000 */
[----:B------:R-:W-:Y:S01]  /*11b0*/  UMOV UR16, UR5 ;  /* 0x0000000500107c82 */ /* 0x000fe20008000000 */
[----:B------:R-:W-:Y:S02]  /*11c0*/  CS2R R16, SRZ ;  /* 0x0000000000107805 */ /* 0x000fe4000001ff00 */
[----:B------:R-:W-:Y:S01]  /*11d0*/  CS2R R14, SRZ ;  /* 0x00000000000e7805 */ /* 0x000fe2000001ff00 */
[----:B01----:R-:W0:Y:S01]  /*11e0*/  LDC R12, c[0x0][0x28c] ;  /* 0x0000a300ff0c7b82 */ /* 0x003e220000000800 */
[----:B------:R-:W1:Y:S01]  /*11f0*/  SHFL.IDX PT, R11, R11, RZ, 0x1f ;  /* 0x00001fff0b0b7589 */ /* 0x000e6200000e0000 */
[----:B------:R-:W-:-:S02]  /*1200*/  CS2R R18, SRZ ;  /* 0x0000000000127805 */ /* 0x000fc4000001ff00 */
[----:B------:R-:W-:Y:S02]  /*1210*/  CS2R R20, SRZ ;  /* 0x0000000000147805 */ /* 0x000fe4000001ff00 */
[----:B------:R-:W-:Y:S02]  /*1220*/  CS2R R22, SRZ ;  /* 0x0000000000167805 */ /* 0x000fe4000001ff00 */
[----:B------:R-:W-:Y:S02]  /*1230*/  CS2R R88, SRZ ;  /* 0x0000000000587805 */ /* 0x000fe4000001ff00 */
[----:B------:R-:W-:Y:S02]  /*1240*/  CS2R R90, SRZ ;  /* 0x00000000005a7805 */ /* 0x000fe4000001ff00 */
[----:B------:R-:W-:Y:S02]  /*1250*/  CS2R R92, SRZ ;  /* 0x00000000005c7805 */ /* 0x000fe4000001ff00 */
        /* <DEDUP_REMOVED lines=16> */
[----:B0-----:R-:W-:Y:S02]  /*1360*/  ISETP.GE.AND P1, PT, R12, 0x1, PT ;  /* 0x000000010c00780c */ /* 0x001fe40003f26270 */
[----:B------:R-:W-:Y:S02]  /*1370*/  CS2R R126, SRZ ;  /* 0x00000000007e7805 */ /* 0x000fe4000001ff00 */
[----:B-1----:R-:W-:-:S02]  /*1380*/  R2UR UR8, R11 ;  /* 0x000000000b0872ca */ /* 0x002fc400000e0000 */
[----:B------:R-:W-:Y:S02]  /*1390*/  CS2R R128, SRZ ;  /* 0x0000000000807805 */ /* 0x000fe4000001ff00 */
[----:B------:R-:W-:Y:S02]  /*13a0*/  CS2R R130, SRZ ;  /* 0x0000000000827805 */ /* 0x000fe4000001ff00 */
[----:B------:R-:W-:Y:S02]  /*13b0*/  CS2R R132, SRZ ;  /* 0x0000000000847805 */ /* 0x000fe4000001ff00 */
[----:B------:R-:W-:Y:S02]  /*13c0*/  CS2R R134, SRZ ;  /* 0x0000000000867805 */ /* 0x000fe4000001ff00 */
[----:B------:R-:W-:Y:S02]  /*13d0*/  CS2R R136, SRZ ;  /* 0x0000000000887805 */ /* 0x000fe4000001ff00 */
[----:B------:R-:W-:-:S02]  /*13e0*/  CS2R R138, SRZ ;  /* 0x00000000008a7805 */ /* 0x000fc4000001ff00 */
[----:B------:R-:W-:Y:S01]  /*13f0*/  CS2R R140, SRZ ;  /* 0x00000000008c7805 */ /* 0x000fe2000001ff00 */
[----:B------:R-:W-:Y:S01]  /*1400*/  IMAD.U32 R144, RZ, RZ, UR4 ;  /* 0x00000004ff907e24 */ /* 0x000fe2000f8e00ff */
[----:B--23--:R-:W-:Y:S02]  /*1410*/  CS2R R24, SRZ ;  /* 0x0000000000187805 */ /* 0x00cfe4000001ff00 */
[----:B------:R-:W-:Y:S02]  /*1420*/  CS2R R26, SRZ ;  /* 0x00000000001a7805 */ /* 0x000fe4000001ff00 */
[----:B------:R-:W-:Y:S02]  /*1430*/  CS2R R28, SRZ ;  /* 0x00000000001c7805 */ /* 0x000fe4000001ff00 */
[----:B------:R-:W-:Y:S01]  /*1440*/  CS2R R30, SRZ ;  /* 0x00000000001e7805 */ /* 0x000fe2000001ff00 */
[----:B------:R-:W-:Y:S01]  /*1450*/  ULEA.HI UR10, UR8, UR8, URZ, 0x1 ;  /* 0x00000008080a7291 */ /* 0x000fe2000f8f083f */
[----:B------:R-:W-:-:S02]  /*1460*/  CS2R R32, SRZ ;  /* 0x0000000000207805 */ /* 0x000fc4000001ff00 */
[----:B------:R-:W-:Y:S02]  /*1470*/  CS2R R34, SRZ ;  /* 0x0000000000227805 */ /* 0x000fe4000001ff00 */
[----:B------:R-:W-:Y:S01]  /*1480*/  CS2R R36, SRZ ;  /* 0x0000000000247805 */ /* 0x000fe2000001ff00 */
[----:B------:R-:W-:Y:S01]  /*1490*/  ULOP3.LUT UR11, UR10, 0xffffe, URZ, 0xc0, !UPT ;  /* 0x000ffffe0a0b7892 */ /* 0x000fe2000f8ec03f */
[----:B------:R-:W-:Y:S01]  /*14a0*/  CS2R R38, SRZ ;  /* 0x0000000000267805 */ /* 0x000fe2000001ff00 */
[----:B----4-:R-:W-:Y:S01]  /*14b0*/  ULEA UR10, UR13, UR12, 0x18 ;  /* 0x0000000c0d0a7291 */ /* 0x010fe2000f8ec03f */
[----:B------:R-:W-:Y:S01]  /*14c0*/  CS2R R40, SRZ ;  /* 0x0000000000287805 */ /* 0x000fe2000001ff00 */
[----:B------:R-:W-:Y:S01]  /*14d0*/  UIADD3 UR11, UR8, -UR11, URZ ;  /* 0x8000000b080b7290 */ /* 0x000fe2000fffe03f */
[----:B------:R-:W-:Y:S02]  /*14e0*/  CS2R R42, SRZ ;  /* 0x00000000002a7805 */ /* 0x000fe4000001ff00 */
[----:B------:R-:W-:Y:S01]  /*14f0*/  CS2R R44, SRZ ;  /* 0x00000000002c7805 */ /* 0x000fe2000001ff00 */
[----:B------:R-:W-:Y:S01]  /*1500*/  UMOV UR8, URZ ;  /* 0x0000003f00087c82 */ /* 0x000fe20008000000 */
[----:B------:R-:W-:Y:S01]  /*1510*/  ULEA UR11, UR11, UR10, 0xc ;  /* 0x0000000a0b0b7291 */ /* 0x000fe2000f8e603f */
[----:B------:R-:W-:-:S02]  /*1520*/  CS2R R46, SRZ ;  /* 0x00000000002e7805 */ /* 0x000fc4000001ff00 */
[----:B------:R-:W-:Y:S02]  /*1530*/  CS2R R48, SRZ ;  /* 0x0000000000307805 */ /* 0x000fe4000001ff00 */
[----:B------:R-:W-:Y:S01]  /*1540*/  CS2R R50, SRZ ;  /* 0x0000000000327805 */ /* 0x000fe2000001ff00 */
[----:B------:R-:W-:Y:S01]  /*1550*/  UIADD3 UR11, UR11, 0x100, URZ ;  /* 0x000001000b0b7890 */ /* 0x000fe2000fffe03f */
[----:B------:R-:W-:Y:S02]  /*1560*/  CS2R R52, SRZ ;  /* 0x0000000000347805 */ /* 0x000fe4000001ff00 */
[----:B------:R-:W-:Y:S02]  /*1570*/  CS2R R54, SRZ ;  /* 0x0000000000367805 */ /* 0x000fe4000001ff00 */
[----:B------:R-:W-:Y:S01]  /*1580*/  CS2R R56, SRZ ;  /* 0x0000000000387805 */ /* 0x000fe2000001ff00 */
[----:B------:R-:W-:Y:S01]  /*1590*/  USHF.R.U32.HI UR11, URZ, 0x4, UR11 ;  /* 0x000000043f0b7899 */ /* 0x000fe2000801160b */
[----:B------:R-:W-:-:S02]  /*15a0*/  CS2R R58, SRZ ;  /* 0x00000000003a7805 */ /* 0x000fc4000001ff00 */
[----:B------:R-:W-:Y:S02]  /*15b0*/  CS2R R60, SRZ ;  /* 0x00000000003c7805 */ /* 0x000fe4000001ff00 */
[----:B------:R-:W-:Y:S01]  /*15c0*/  CS2R R62, SRZ ;  /* 0x00000000003e7805 */ /* 0x000fe2000001ff00 */
[----:B------:R-:W-:Y:S01]  /*15d0*/  ULOP3.LUT UR11, UR11, 0x3fff, URZ, 0xc0, !UPT ;  /* 0x00003fff0b0b7892 */ /* 0x000fe2000f8ec03f */
        /* <DEDUP_REMOVED lines=11> */
[----:B------:R-:W-:Y:S01]  /*1690*/  CS2R R86, SRZ ;  /* 0x0000000000567805 */ /* 0x000fe2000001ff00 */
[----:B------:R-:W-:Y:S06]  /*16a0*/  @!P1 BRA `(.L_x_17) ;  /* 0x00000008002c9947 */ /* 0x000fec0003800000 */
[----:B------:R-:W-:-:S13]  /*16b0*/  ISETP.NE.AND P2, PT, R143, 0x3, PT ;  /* 0x000000038f00780c */ /* 0x000fda0003f45270 */
[----:B------:R-:W-:Y:S05]  /*16c0*/  @!P2 BRA `(.L_x_18) ;  /* 0x000000000004a947 */ /* 0x000fea0003800000 */
[----:B------:R-:W-:Y:S01]  /*16d0*/  BPT.TRAP 0x1 ;  /* 0x000000040000795c */ /* 0x000fe20000300000 */
.L_x_18:
[----:B------:R-:W-:Y:S01]  /*16e0*/  ULEA UR6, UR5, UR10, 0x3 ;  /* 0x0000000a05067291 */ /* 0x000fe2000f8e183f */
[----:B------:R-:W-:-:S05]  /*16f0*/  IMAD.U32 R11, RZ, RZ, UR4 ;  /* 0x00000004ff0b7e24 */ /* 0x000fca000f8e00ff */
[----:B------:R-:W-:-:S04]  /*1700*/  SHF.L.U32 R11, R11, 0x1f, RZ ;  /* 0x0000001f0b0b7819 */ /* 0x000fc800000006ff */
[----:B------:R0:W1:Y:S01]  /*1710*/  SYNCS.PHASECHK.TRANS64.TRYWAIT P1, [UR6], R11 ;  /* 0x0000000bff0075a7 */ /* 0x0000620008020146 */
[----:B------:R-:W-:Y:S05]  /*1720*/  @!P2 BRA `(.L_x_19) ;  /* 0x000000000004a947 */ /* 0x000fea0003800000 */
[----:B------:R-:W-:Y:S01]  /*1730*/  BPT.TRAP 0x1 ;  /* 0x000000040000795c */ /* 0x000fe20000300000 */
.L_x_19:
[----:B-1----:R-:W-:Y:S05]  /*1740*/  @P1 BRA `(.L_x_20) ;  /* 0x0000000000081947 */ /* 0x002fea0003800000 */
[----:B------:R-:W1:Y:S02]  /*1750*/  SYNCS.PHASECHK.TRANS64.TRYWAIT P1, [UR6], R11 ;  /* 0x0000000bff0075a7 */ /* 0x000e640008020146 */
[----:B-1----:R-:W-:Y:S05]  /*1760*/  @!P1 BRA `(.L_x_21) ;  /* 0x0000007800d49947 */ /* 0x002fea0003800000 */
.L_x_20:
[----:B------:R-:W-:Y:S01]  /*1770*/  UIADD3 UR6, UR10, 0x8100, URZ ;  /* 0x000081000a067890 */ /* 0x000fe2000fffe03f */
[----:B------:R-:W-:Y:S01]  /*1780*/  WARPGROUP.ARRIVE ;  /* 0x00000000000079c5 */ /* 0x000fe20000000000 */
[----:B------:R-:W-:Y:S01]  /*1790*/  ULOP3.LUT UR12, UR11, 0x10000, URZ, 0xfc, !UPT ;  /* 0x000100000b0c7892 */ /* 0x000fe2000f8efc3f */
[----:B------:R-:W-:Y:S01]  /*17a0*/  CS2R R16, SRZ ;  /* 0x0000000000107805 */ /* 0x000fe2000001ff00 */
[----:B------:R-:W-:Y:S01]  /*17b0*/  USHF.R.U32.HI UR6, URZ, 0x4, UR6 ;  /* 0x000000043f067899 */ /* 0x000fe20008011606 */
[----:B------:R-:W-:Y:S01]  /*17c0*/  CS2R R14, SRZ ;  /* 0x00000000000e7805 */ /* 0x000fe2000001ff00 */
[----:B------:R-:W-:Y:S01]  /*17d0*/  ULEA UR12, UR5, UR12, 0x9 ;  /* 0x0000000c050c7291 */ /* 0x000fe2000f8e483f */
[----:B------:R-:W-:Y:S01]  /*17e0*/  CS2R R18, SRZ ;  /* 0x0000000000127805 */ /* 0x000fe2000001ff00 */
[----:B------:R-:W-:Y:S01]  /*17f0*/  ULOP3.LUT UR6, UR6, 0x3fff, URZ, 0xc0, !UPT ;  /* 0x00003fff06067892 */ /* 0x000fe2000f8ec03f */
[----:B------:R-:W-:Y:S01]  /*1800*/  CS2R R20, SRZ ;  /* 0x0000000000147805 */ /* 0x000fe2000001ff00 */
[----:B------:R-:W-:Y:S01]  /*1810*/  UMOV UR13, 0x80000020 ;  /* 0x80000020000d7882 */ /* 0x000fe20000000000 */
[----:B------:R-:W-:Y:S01]  /*1820*/  UMOV UR15, 0x80000020 ;  /* 0x80000020000f7882 */ /* 0x000fe20000000000 */
[----:B------:R-:W-:Y:S01]  /*1830*/  ULOP3.LUT UR6, UR6, 0x10000, URZ, 0xfc, !UPT ;  /* 0x0001000006067892 */ /* 0x000fe2000f8efc3f */
[----:B------:R-:W-:Y:S01]  /*1840*/  CS2R R22, SRZ ;  /* 0x0000000000167805 */ /* 0x000fe2000001ff00 */
[----:B------:R-:W-:Y:S01]  /*1850*/  ULDC UR7, c[0x0][0x50c] ;  /* 0x0001430000077ab9 */ /* 0x000fe20000000800 */
[----:B------:R-:W-:Y:S01]  /*1860*/  CS2R R88, SRZ ;  /* 0x0000000000587805 */ /* 0x000fe2000001ff00 */
[----:B------:R-:W-:Y:S01]  /*1870*/  ULEA UR14, UR5, UR6, 0x9 ;  /* 0x00000006050e7291 */ /* 0x000fe2000f8e483f */
[----:B------:R-:W-:Y:S01]  /*1880*/  CS2R R90, SRZ ;  /* 0x00000000005a7805 */ /* 0x000fe2000001ff00 */
[----:B------:R-:W-:Y:S01]  /*1890*/  UISETP.NE.AND UP0, UPT, UR7, 0x2, UPT ;  /* 0x000000020700788c */ /* 0x000fe2000bf05270 */
[----:B------:R-:W-:Y:S01]  /*18a0*/  CS2R R92, SRZ ;  /* 0x00000000005c7805 */ /* 0x000fe2000001ff00 */
[----:B------:R-:W-:Y:S01]  /*18b0*/  UMOV UR6, 0x2 ;  /* 0x0000000200067882 */ /* 0x000fe20000000000 */
[----:B------:R-:W-:Y:S01]  /*18c0*/  CS2R R94, SRZ ;  /* 0x00000000005e7805 */ /* 0x000fe2000001ff00 */
[----:B------:R-:W-:Y:S01]  /*18d0*/  USEL UR7, URZ, 0x1, UP0 ;  /* 0x000000013f077887 */ /* 0x000fe20008000000 */
[----:B------:R-:W-:-:S02]  /*18e0*/  CS2R R96, SRZ ;  /* 0x0000000000607805 */ /* 0x000fc4000001ff00 */
[----:B------:R-:W-:Y:S01]  /*18f0*/  CS2R R98, SRZ ;  /* 0x0000000000627805 */ /* 0x000fe2000001ff00 */
[----:B------:R-:W-:Y:S01]  /*1900*/  QGMMA.64x128x32.F32.E5M2.E5M2 R24, gdesc[UR12], RZ, !UPT ;  /* 0x01e000000c1879f3 */ /* 0x000fe2000c7038ff */
[----:B------:R-:W-:Y:S01]  /*1910*/  UIADD3 UR12, UR12, 0x2, URZ ;  /* 0x000000020c0c7890 */ /* 0x000fe2000fffe03f */
[----:B------:R-:W-:Y:S02]  /*1920*/  CS2R R100, SRZ ;  /* 0x0000000000647805 */ /* 0x000fe4000001ff00 */
[----:B------:R-:W-:Y:S01]  /*1930*/  ISETP.NE.AND P1, PT, RZ, UR7, PT ;  /* 0x00000007ff007c0c */ /* 0x000fe2000bf25270 */
[----:B------:R-:W-:Y:S01]  /*1940*/  UIADD3 UR14, UR14, 0x2, URZ ;  /* 0x000000020e0e7890 */ /* 0x000fe2000fffe03f */
[----:B------:R-:W-:Y:S01]  /*1950*/  CS2R R102, SRZ ;  /* 0x0000000000667805 */ /* 0x000fe2000001ff00 */
[----:B------:R-:W-:Y:S01]  /*1960*/  UMOV UR13, 0x80000020 ;  /* 0x80000020000d7882 */ /* 0x000fe20000000000 */
[----:B------:R-:W-:Y:S01]  /*1970*/  UMOV UR15, 0x80000020 ;  /* 0x80000020000f7882 */ /* 0x000fe20000000000 */
        /* <DEDUP_REMOVED lines=18> */
[----:B------:R-:W-:Y:S01]  /*1aa0*/  CS2R R140, SRZ ;  /* 0x00000000008c7805 */ /* 0x000fe2000001ff00 */
[----:B------:R-:W-:Y:S01]  /*1ab0*/  QGMMA.64x128x32.F32.E5M2.E5M2 R24, gdesc[UR12], R24, gsb0 ;  /* 0x01e000000c1879f3 */ /* 0x000fe20008003818 */
[----:B------:R-:W-:Y:S05]  /*1ac0*/  @!P1 BRA `(.L_x_22) ;  /* 0x0000000400089947 */ /* 0x000fea0003800000 */
[----:B------:R-:W-:Y:S02]  /*1ad0*/  WARPGROUP.DEPBAR.LE gsb0, 0x0 ;  /* 0x00008000000079c5 */ /* 0x000fe40000010000 */
[----:B------:R-:W-:-:S01]  /*1ae0*/  FADD R141, RZ, R24 ;  /* 0x00000018ff8d7221 */ /* 0x000fc20000000000 */
[----:B------:R-:W-:Y:S01]  /*1af0*/  FADD R140, RZ, R25 ;  /* 0x00000019ff8c7221 */ /* 0x000fe20000000000 */
        /* <DEDUP_REMOVED lines=62> */
[----:B------:R-:W-:-:S06]  /*1ee0*/  UMOV UR6, URZ ;  /* 0x0000003f00067c82 */ /* 0x000fcc0008000000 */
.L_x_22:
[----:B------:R-:W-:-:S04]  /*1ef0*/  UIADD3 UR16, UR5, 0x1, URZ ;  /* 0x0000000105107890 */ /* 0x000fc8000fffe03f */
[----:B------:R-:W-:-:S04]  /*1f00*/  UISETP.NE.AND UP0, UPT, UR16, 0x4, UPT ;  /* 0x000000041000788c */ /* 0x000fc8000bf05270 */
[----:B------:R-:W-:Y:S02]  /*1f10*/  USEL UR8, URZ, 0x1, UP0 ;  /* 0x000000013f087887 */ /* 0x000fe40008000000 */
[----:B------:R-:W-:Y:S02]  /*1f20*/  USEL UR16, UR16, URZ, UP0 ;  /* 0x0000003f10107287 */ /* 0x000fe40008000000 */
[----:B------:R-:W-:-:S06]  /*1f30*/  ULOP3.LUT UR8, UR4, UR8, URZ, 0x3c, !UPT ;  /* 0x0000000804087292 */ /* 0x000fcc000f8e3c3f */
[----:B------:R-:W-:Y:S01]  /*1f40*/  IMAD.U32 R144, RZ, RZ, UR8 ;  /* 0x00000008ff907e24 */ /* 0x000fe2000f8e00ff */
[----:B------:R-:W-:-:S06]  /*1f50*/  UMOV UR8, 0x1 ;  /* 0x0000000100087882 */ /* 0x000fcc0000000000 */
.L_x_17:
[----:B------:R-:W-:-:S04]  /*1f60*/  UISETP.LT.AND UP0, UPT, UR9, 0x1, UPT ;  /* 0x000000010900788c */ /* 0x000fc8000bf01270 */
[----:B------:R-:W-:-:S04]  /*1f70*/  USEL UR12, UR9, 0x1, UP0 ;  /* 0x00000001090c7887 */ /* 0x000fc80008000000 */
[----:B------:R-:W-:-:S04]  /*1f80*/  UIADD3 UR12, UR9, -UR12, URZ ;  /* 0x8000000c090c7290 */ /* 0x000fc8000fffe03f */
[----:B------:R-:W-:-:S06]  /*1f90*/  UISETP.GE.AND UP0, UPT, UR12, 0x1, UPT ;  /* 0x000000010c00788c */ /* 0x000fcc000bf06270 */
[----:B------:R-:W-:-:S13]  /*1fa0*/  PLOP3.LUT P1, PT, PT, PT, UP0, 0x80, 0x0 ;  /* 0x000000000000781c */ /* 0x000fda0003f2f008 */
[----:B------:R-:W-:Y:S05]  /*1fb0*/  @!P1 BRA `(.L_x_23) ;  /* 0x0000000800049947 */ /* 0x000fea0003800000 */
[----:B01----:R-:W-:Y:S01]  /*1fc0*/  IMAD.U32 R11, RZ, RZ, UR12 ;  /* 0x0000000cff0b7e24 */ /* 0x003fe2000f8e00ff */
[----:B------:R-:W-:Y:S01]  /*1fd0*/  ULDC UR17, c[0x0][0x50c] ;  /* 0x0001430000117ab9 */ /* 0x000fe20000000800 */
[----:B------:R-:W-:-:S07]  /*1fe0*/  IMAD.U32 R12, RZ, RZ, UR5 ;  /* 0x00000005ff0c7e24 */ /* 0x000fce000f8e00ff */
.L_x_31:
[----:B------:R-:W-:-:S13]  /*1ff0*/  ISETP.NE.AND P2, PT, R143, 0x3, PT ;  /* 0x000000038f00780c */ /* 0x000fda0003f45270 */
[----:B0-----:R-:W-:Y:S05]  /*2000*/  @!P2 BRA `(.L_x_24) ;  /* 0x000000000004a947 */ /* 0x001fea0003800000 */
[----:B------:R-:W-:Y:S01]  /*2010*/  BPT.TRAP 0x1 ;  /* 0x000000040000795c */ /* 0x000fe20000300000 */
.L_x_24:
[----:B------:R-:W0:Y:S01]  /*2020*/  S2UR UR12, SR_CgaCtaId ;  /* 0x00000000000c79c3 */ /* 0x000e220000008800 */
[----:B------:R-:W-:Y:S01]  /*2030*/  UMOV UR10, 0x400 ;  /* 0x00000400000a7882 */ /* 0x000fe20000000000 */
[----:B------:R-:W-:Y:S01]  /*2040*/  SHF.L.U32 R13, R144, 0x1f, RZ ;  /* 0x0000001f900d7819 */ /* 0x000fe200000006ff */
[----:B0-----:R-:W-:-:S04]  /*2050*/  ULEA UR10, UR12, UR10, 0x18 ;  /* 0x0000000a0c0a7291 */ /* 0x001fc8000f8ec03f */
[----:B------:R-:W-:-:S09]  /*2060*/  ULEA UR12, UR16, UR10, 0x3 ;  /* 0x0000000a100c7291 */ /* 0x000fd2000f8e183f */
[----:B------:R0:W1:Y:S01]  /*2070*/  SYNCS.PHASECHK.TRANS64.TRYWAIT P1, [UR12], R13 ;  /* 0x0000000dff0075a7 */ /* 0x000062000802014c */
[----:B------:R-:W-:Y:S05]  /*2080*/  @!P2 BRA `(.L_x_25) ;  /* 0x000000000004a947 */ /* 0x000fea0003800000 */
[----:B------:R-:W-:Y:S01]  /*2090*/  BPT.TRAP 0x1 ;  /* 0x000000040000795c */ /* 0x000fe20000300000 */
.L_x_25:
[----:B-1----:R-:W-:Y:S05]  /*20a0*/  @P1 BRA `(.L_x_26) ;  /* 0x0000000000081947 */ /* 0x002fea0003800000 */
[----:B------:R-:W1:Y:S02]  /*20b0*/  SYNCS.PHASECHK.TRANS64.TRYWAIT P1, [UR12], R13 ;  /* 0x0000000dff0075a7 */ /* 0x000e64000802014c */
[----:B-1----:R-:W-:Y:S05]  /*20c0*/  @!P1 BRA `(.L_x_27) ;  /* 0x0000007000949947 */ /* 0x002fea0003800000 */
.L_x_26:
[----:B------:R-:W-:Y:S01]  /*20d0*/  UIADD3 UR12, UR10, 0x8100, URZ ;  /* 0x000081000a0c7890 */ /* 0x000fe2000fffe03f */
[----:B------:R-:W-:Y:S01]  /*20e0*/  WARPGROUP.ARRIVE ;  /* 0x00000000000079c5 */ /* 0x000fe20000000000 */
[----:B------:R-:W-:Y:S02]  /*20f0*/  UISETP.NE.AND UP0, UPT, UR7, URZ, UPT ;  /* 0x0000003f0700728c */ /* 0x000fe4000bf05270 */
[----:B------:R-:W-:Y:S02]  /*2100*/  USHF.R.U32.HI UR12, URZ, 0x4, UR12 ;  /* 0x000000043f0c7899 */ /* 0x000fe4000801160c */
[----:B------:R-:W-:Y:S02]  /*2110*/  USEL UR8, UR8, URZ, !UP0 ;  /* 0x0000003f08087287 */ /* 0x000fe4000c000000 */
[----:B------:R-:W-:Y:S02]  /*2120*/  ULOP3.LUT UR7, UR12, 0x3fff, URZ, 0xc0, !UPT ;  /* 0x00003fff0c077892 */ /* 0x000fe4000f8ec03f */
[----:B------:R-:W-:-:S02]  /*2130*/  ULOP3.LUT UR12, UR11, 0x10000, URZ, 0xfc, !UPT ;  /* 0x000100000b0c7892 */ /* 0x000fc4000f8efc3f */
[----:B------:R-:W-:Y:S02]  /*2140*/  ULOP3.LUT UR7, UR7, 0x10000, URZ, 0xfc, !UPT ;  /* 0x0001000007077892 */ /* 0x000fe4000f8efc3f */
[----:B------:R-:W-:Y:S02]  /*2150*/  UISETP.NE.U32.AND UP0, UPT, UR8, URZ, UPT ;  /* 0x0000003f0800728c */ /* 0x000fe4000bf05070 */
[----:B------:R-:W-:Y:S02]  /*2160*/  ULEA UR12, UR16, UR12, 0x9 ;  /* 0x0000000c100c7291 */ /* 0x000fe4000f8e483f */
[----:B------:R-:W-:Y:S01]  /*2170*/  ULEA UR14, UR16, UR7, 0x9 ;  /* 0x00000007100e7291 */ /* 0x000fe2000f8e483f */
[----:B------:R-:W-:Y:S01]  /*2180*/  UMOV UR13, 0x80000020 ;  /* 0x80000020000d7882 */ /* 0x000fe20000000000 */
[----:B------:R-:W-:Y:S01]  /*2190*/  UMOV UR15, 0x80000020 ;  /* 0x80000020000f7882 */ /* 0x000fe20000000000 */
[----:B------:R-:W-:-:S06]  /*21a0*/  UIADD3 UR6, UR6, 0x2, URZ ;  /* 0x0000000206067890 */ /* 0x000fcc000fffe03f */
[----:B------:R-:W-:Y:S01]  /*21b0*/  QGMMA.64x128x32.F32.E5M2.E5M2 R24, gdesc[UR12], R24, UP0 ;  /* 0x01e000000c1879f3 */ /* 0x000fe2000bf03818 */
[----:B------:R-:W-:Y:S02]  /*21c0*/  UIADD3 UR12, UR12, 0x2, URZ ;  /* 0x000000020c0c7890 */ /* 0x000fe4000fffe03f */
[----:B------:R-:W-:Y:S01]  /*21d0*/  UIADD3 UR14, UR14, 0x2, URZ ;  /* 0x000000020e0e7890 */ /* 0x000fe2000fffe03f */
[----:B------:R-:W-:Y:S01]  /*21e0*/  UMOV UR13, 0x80000020 ;  /* 0x80000020000d7882 */ /* 0x000fe20000000000 */
[----:B------:R-:W-:Y:S01]  /*21f0*/  UMOV UR15, 0x80000020 ;  /* 0x80000020000f7882 */ /* 0x000fe20000000000 */
[----:B------:R-:W-:-:S04]  /*2200*/  UISETP.NE.AND UP0, UPT, UR6, UR17, UPT ;  /* 0x000000110600728c */ /* 0x000fc8000bf05270 */
[----:B------:R-:W-:-:S06]  /*2210*/  USEL UR7, URZ, 0x1, UP0 ;  /* 0x000000013f077887 */ /* 0x000fcc0008000000 */
[----:B------:R-:W-:Y:S01]  /*2220*/  ISETP.NE.AND P1, PT, RZ, UR7, PT ;  /* 0x00000007ff007c0c */ /* 0x000fe2000bf25270 */
[----:B------:R-:W-:Y:S03]  /*2230*/  QGMMA.64x128x32.F32.E5M2.E5M2 R24, gdesc[UR12], R24, gsb0 ;  /* 0x01e000000c1879f3 */ /* 0x000fe60008003818 */
[----:B------:R-:W-:-:S09]  /*2240*/  WARPGROUP.DEPBAR.LE gsb0, 0x1 ;  /* 0x00008000000079c5 */ /* 0x000fd20000010100 */
[----:B------:R-:W-:Y:S05]  /*2250*/  @!P1 BRA `(.L_x_28) ;  /* 0x0000000400089947 */ /* 0x000fea0003800000 */
[----:B------:R-:W-:Y:S02]  /*2260*/  WARPGROUP.DEPBAR.LE gsb0, 0x0 ;  /* 0x00008000000079c5 */ /* 0x000fe40000010000 */
[----:B------:R-:W-:-:S01]  /*2270*/  FADD R141, R24, R141 ;  /* 0x0000008d188d7221 */ /* 0x000fc20000000000 */
[----:B------:R-:W-:Y:S01]  /*2280*/  FADD R140, R25, R140 ;  /* 0x0000008c198c7221 */ /* 0x000fe20000000000 */
        /* <DEDUP_REMOVED lines=62> */
[----:B------:R-:W-:-:S06]  /*2670*/  UMOV UR6, URZ ;  /* 0x0000003f00067c82 */ /* 0x000fcc0008000000 */
.L_x_28:
[----:B------:R-:W-:Y:S05]  /*2680*/  @!P2 BRA `(.L_x_29) ;  /* 0x000000000004a947 */ /* 0x000fea0003800000 */
[----:B------:R-:W-:Y:S01]  /*2690*/  BPT.TRAP 0x1 ;  /* 0x000000040000795c */ /* 0x000fe20000300000 */
.L_x_29:
[----:B01----:R-:W-:Y:S02]  /*26a0*/  @P0 LEA R13, R12, UR10, 0x3 ;  /* 0x0000000a0c0d0c11 */ /* 0x003fe4000f8e18ff */
[----:B------:R-:W-:-:S03]  /*26b0*/  ISETP.GT.U32.AND P1, PT, R4, 0x1, PT ;  /* 0x000000010400780c */ /* 0x000fc60003f24070 */
[----:B------:R-:W-:-:S05]  /*26c0*/  @P0 VIADD R142, R13, 0x20 ;  /* 0x000000200d8e0836 */ /* 0x000fca0000000000 */
[----:B------:R-:W-:-:S04]  /*26d0*/  @P0 PRMT R142, R5, 0x654, R142 ;  /* 0x00000654058e0816 */ /* 0x000fc8000000008e */
[----:B------:R0:W-:Y:S01]  /*26e0*/  @P0 SYNCS.ARRIVE.TRANS64.RED.A1T0 RZ, [R142+URZ], RZ ;  /* 0x000000ff8eff09a7 */ /* 0x0001e2000810043f */
[----:B------:R-:W-:Y:S05]  /*26f0*/  @P1 BRA `(.L_x_30) ;  /* 0x0000000000041947 */ /* 0x000fea0003800000 */
[----:B------:R-:W-:Y:S01]  /*2700*/  BPT.TRAP 0x1 ;  /* 0x000000040000795c */ /* 0x000fe20000300000 */
.L_x_30:
[----:B------:R-:W-:Y:S01]  /*2710*/  UIADD3 UR16, UR16, 0x1, URZ ;  /* 0x0000000110107890 */ /* 0x000fe2000fffe03f */
[C---:B------:R-:W-:Y:S01]  /*2720*/  ISETP.GT.AND P2, PT, R11.reuse, 0x1, PT ;  /* 0x000000010b00780c */ /* 0x040fe20003f44270 */
[----:B------:R-:W-:Y:S02]  /*2730*/  VIADD R12, R12, 0x1 ;  /* 0x000000010c0c7836 */ /* 0x000fe40000000000 */
[----:B------:R-:W-:Y:S01]  /*2740*/  UISETP.NE.AND UP0, UPT, UR16, 0x4, UPT ;  /* 0x000000041000788c */ /* 0x000fe2000bf05270 */
[----:B------:R-:W-:Y:S02]  /*2750*/  VIADD R11, R11, 0xffffffff ;  /* 0xffffffff0b0b7836 */ /* 0x000fe40000000000 */
[C---:B------:R-:W-:Y:S01]  /*2760*/  ISETP.NE.AND P1, PT, R12.reuse, 0x4, PT ;  /* 0x000000040c00780c */ /* 0x040fe20003f25270 */
[----:B------:R-:W-:Y:S02]  /*2770*/  USEL UR8, URZ, 0x1, UP0 ;  /* 0x000000013f087887 */ /* 0x000fe40008000000 */
[----:B------:R-:W-:Y:S01]  /*2780*/  USEL UR16, UR16, URZ, UP0 ;  /* 0x0000003f10107287 */ /* 0x000fe20008000000 */
[----:B------:R-:W-:-:S03]  /*2790*/  SEL R12, R12, RZ, P1 ;  /* 0x000000ff0c0c7207 */ /* 0x000fc60000800000 */
[----:B------:R-:W-:Y:S01]  /*27a0*/  LOP3.LUT R144, R144, UR8, RZ, 0x3c, !PT ;  /* 0x0000000890907c12 */ /* 0x000fe2000f8e3cff */
[----:B------:R-:W-:Y:S01]  /*27b0*/  UMOV UR8, 0x1 ;  /* 0x0000000100087882 */ /* 0x000fe20000000000 */
[----:B------:R-:W-:Y:S06]  /*27c0*/  @P2 BRA `(.L_x_31) ;  /* 0xfffffff800082947 */ /* 0x000fec000383ffff */
.L_x_23:
[----:B------:R-:W-:Y:S01]  /*27d0*/  UISETP.NE.AND UP0, UPT, UR6, URZ, UPT ;  /* 0x0000003f0600728c */ /* 0x000fe2000bf05270 */
[----:B01----:R-:W0:Y:S03]  /*27e0*/  LDC R11, c[0x0][0x28c] ;  /* 0x0000a300ff0b7b82 */ /* 0x003e260000000800 */
[----:B------:R-:W-:-:S06]  /*27f0*/  USEL UR6, URZ, 0x1, !UP0 ;  /* 0x000000013f067887 */ /* 0x000fcc000c000000 */
[----:B------:R-:W-:Y:S02]  /*2800*/  ISETP.NE.AND P1, PT, RZ, UR6, PT ;  /* 0x00000006ff007c0c */ /* 0x000fe4000bf25270 */
[----:B0-----:R-:W-:-:S11]  /*2810*/  ISETP.GE.AND P2, PT, R11, 0x1, PT ;  /* 0x000000010b00780c */ /* 0x001fd60003f46270 */
[----:B------:R-:W-:Y:S05]  /*2820*/  @!P1 BRA `(.L_x_32) ;  /* 0x0000000400049947 */ /* 0x000fea0003800000 */
[----:B------:R-:W-:Y:S02]  /*2830*/  WARPGROUP.DEPBAR.LE gsb0, 0x0 ;  /* 0x00008000000079c5 */ /* 0x000fe40000010000 */
[----:B------:R-:W-:Y:S01]  /*2840*/  FADD R141, R24, R141 ;  /* 0x0000008d188d7221 */ /* 0x000fe20000000000 */
        /* <DEDUP_REMOVED lines=62> */
[----:B------:R-:W-:-:S07]  /*2c30*/  FADD R16, R16, R87 ;  /* 0x0000005710107221 */ /* 0x000fce0000000000 */
.L_x_32:
[----:B------:R-:W-:Y:S02]  /*2c40*/  WARPGROUP.DEPBAR.LE gsb0, 0x0 ;  /* 0x00008000000079c5 */ /* 0x000fe40000010000 */
[----:B------:R-:W-:Y:S05]  /*2c50*/  @!P2 BRA `(.L_x_33) ;  /* 0x000000000044a947 */ /* 0x000fea0003800000 */
[----:B------:R-:W-:-:S13]  /*2c60*/  ISETP.NE.AND P1, PT, R143, 0x3, PT ;  /* 0x000000038f00780c */ /* 0x000fda0003f25270 */
[----:B------:R-:W-:Y:S05]  /*2c70*/  @!P1 BRA `(.L_x_34) ;  /* 0x0000000000049947 */ /* 0x000fea0003800000 */
[----:B------:R-:W-:Y:S01]  /*2c80*/  BPT.TRAP 0x1 ;  /* 0x000000040000795c */ /* 0x000fe20000300000 */
.L_x_34:
[----:B------:R-:W-:Y:S01]  /*2c90*/  VOTEU.ANY UP0, P0 ;  /* 0x00000000003f7886 */ /* 0x000fe20000000100 */
[----:B------:R-:W-:Y:S01]  /*2ca0*/  UISETP.LT.AND UP1, UPT, UR9, 0x1, UPT ;  /* 0x000000010900788c */ /* 0x000fe2000bf21270 */
[----:B------:R-:W-:Y:S01]  /*2cb0*/  IMAD.U32 R12, RZ, RZ, UR10 ;  /* 0x0000000aff0c7e24 */ /* 0x000fe2000f8e00ff */
[----:B------:R-:W-:Y:S02]  /*2cc0*/  ISETP.GT.U32.AND P1, PT, R4, 0x1, PT ;  /* 0x000000010400780c */ /* 0x000fe40003f24070 */
[----:B------:R-:W-:-:S04]  /*2cd0*/  @UP0 USEL UR6, UR9, 0x1, UP1 ;  /* 0x0000000109060887 */ /* 0x000fc80008800000 */
[----:B------:R-:W-:-:S06]  /*2ce0*/  @UP0 UIADD3 UR6, UR5, UR9, -UR6 ;  /* 0x0000000905060290 */ /* 0x000fcc000fffe806 */
[----:B------:R-:W-:-:S04]  /*2cf0*/  IMAD.U32 R11, RZ, RZ, UR6 ;  /* 0x00000006ff0b7e24 */ /* 0x000fc8000f8e00ff */
[----:B------:R-:W-:-:S05]  /*2d00*/  @P0 IMAD.SHL.U32 R11, R11, 0x8, RZ ;  /* 0x000000080b0b0824 */ /* 0x000fca00078e00ff */
[----:B------:R-:W-:-:S04]  /*2d10*/  @P0 LOP3.LUT R11, R11, 0x18, RZ, 0xc0, !PT ;  /* 0x000000180b0b0812 */ /* 0x000fc800078ec0ff */
[----:B------:R-:W-:-:S04]  /*2d20*/  @P0 IADD3 R12, R12, 0x20, R11 ;  /* 0x000000200c0c0810 */ /* 0x000fc80007ffe00b */
[----:B------:R-:W-:-:S04]  /*2d30*/  @P0 PRMT R12, R5, 0x654, R12 ;  /* 0x00000654050c0816 */ /* 0x000fc8000000000c */
[----:B------:R0:W-:Y:S01]  /*2d40*/  @P0 SYNCS.ARRIVE.TRANS64.RED.A1T0 RZ, [R12+URZ], RZ ;  /* 0x000000ff0cff09a7 */ /* 0x0001e2000810043f */
[----:B------:R-:W-:Y:S05]  /*2d50*/  @P1 BRA `(.L_x_33) ;  /* 0x0000000000041947 */ /* 0x000fea0003800000 */
[----:B------:R-:W-:Y:S01]  /*2d60*/  BPT.TRAP 0x1 ;  /* 0x000000040000795c */ /* 0x000fe20000300000 */
.L_x_33:
[----:B------:R-:W1:Y:S01]  /*2d70*/  LDC R25, c[0x0][0x288] ;  /* 0x0000a200ff197b82 */ /* 0x000e620000000800 */
[--C-:B------:R-:W-:Y:S01]  /*2d80*/  SHF.R.U32.HI R11, RZ, 0x2, R0.reuse ;  /* 0x00000002ff0b7819 */ /* 0x100fe20000011600 */
[----:B------:R-:W-:Y:S01]  /*2d90*/  IMAD.SHL.U32 R27, R7, 0x80, RZ ;  /* 0x00000080071b7824 */ /* 0x000fe200078e00ff */
[C---:B------:R-:W-:Y:S01]  /*2da0*/  LOP3.LUT R13, R0.reuse, 0x60, RZ, 0xc0, !PT ;  /* 0x00000060000d7812 */ /* 0x040fe200078ec0ff */
[----:B------:R-:W-:Y:S01]  /*2db0*/  ULDC UR6, c[0x0][0x284] ;  /* 0x0000a10000067ab9 */ /* 0x000fe20000000800 */
[----:B------:R-:W-:Y:S01]  /*2dc0*/  SHF.R.U32.HI R24, RZ, 0x7, R0 ;  /* 0x00000007ff187819 */ /* 0x000fe20000011600 */
[----:B------:R-:W-:Y:S01]  /*2dd0*/  IMAD.SHL.U32 R28, R0, 0x2, RZ ;  /* 0x00000002001c7824 */ /* 0x000fe200078e00ff */
[----:B0-----:R-:W-:Y:S02]  /*2de0*/  LOP3.LUT R12, R11, 0x7, RZ, 0xc0, !PT ;  /* 0x000000070b0c7812 */ /* 0x001fe400078ec0ff */
[----:B------:R-:W-:Y:S02]  /*2df0*/  SHF.R.U32.HI R13, RZ, 0x1, R13 ;  /* 0x00000001ff0d7819 */ /* 0x000fe4000001160d */
[----:B------:R-:W-:-:S02]  /*2e00*/  LOP3.LUT R11, R24, 0x1, RZ, 0xc0, !PT ;  /* 0x00000001180b7812 */ /* 0x000fc400078ec0ff */
[----:B------:R-:W-:Y:S02]  /*2e10*/  IADD3 R26, RZ, -R13, -R12 ;  /* 0x8000000dff1a7210 */ /* 0x000fe40007ffe80c */
[----:B------:R-:W-:Y:S01]  /*2e20*/  LOP3.LUT R24, R0, 0x3, RZ, 0xc0, !PT ;  /* 0x0000000300187812 */ /* 0x000fe200078ec0ff */
[----:B------:R-:W-:Y:S01]  /*2e30*/  IMAD.SHL.U32 R29, R11, 0x40, RZ ;  /* 0x000000400b1d7824 */ /* 0x000fe200078e00ff */
[----:B------:R-:W-:Y:S01]  /*2e40*/  LOP3.LUT R28, R27, 0x6, R28, 0xf8, !PT ;  /* 0x000000061b1c7812 */ /* 0x000fe200078ef81c */
[----:B------:R-:W-:Y:S02]  /*2e50*/  IMAD R26, R11, -0x40, R26 ;  /* 0xffffffc00b1a7824 */ /* 0x000fe400078e021a */
[----:B------:R-:W-:Y:S01]  /*2e60*/  IMAD.SHL.U32 R11, R10, 0x80, RZ ;  /* 0x000000800a0b7824 */ /* 0x000fe200078e00ff */
[----:B------:R-:W-:Y:S02]  /*2e70*/  LOP3.LUT R7, R29, 0x40, R12, 0xe2, !PT ;  /* 0x000000401d077812 */ /* 0x000fe400078ee20c */
[----:B-1----:R-:W-:Y:S01]  /*2e80*/  ISETP.GE.AND P1, PT, R27, R25, PT ;  /* 0x000000191b00720c */ /* 0x002fe20003f26270 */
[----:B------:R-:W-:Y:S01]  /*2e90*/  IMAD R12, R24, -0x2, R25 ;  /* 0xfffffffe180c7824 */ /* 0x000fe200078e0219 */
[C---:B------:R-:W-:Y:S01]  /*2ea0*/  IADD3 R34, -R11.reuse, UR6, R26 ;  /* 0x000000060b227c10 */ /* 0x040fe2000fffe11a */
[----:B------:R-:W-:Y:S01]  /*2eb0*/  IMAD.WIDE R24, R10, 0x80, RZ ;  /* 0x000000800a187825 */ /* 0x000fe200078e02ff */
[----:B------:R-:W-:-:S03]  /*2ec0*/  ISETP.GE.OR P1, PT, R11, UR6, P1 ;  /* 0x000000060b007c0c */ /* 0x000fc60008f26670 */
[----:B------:R-:W-:Y:S01]  /*2ed0*/  IMAD.IADD R27, R12, 0x1, -R27 ;  /* 0x000000010c1b7824 */ /* 0x000fe200078e0a1b */
[----:B------:R-:W-:Y:S01]  /*2ee0*/  LOP3.LUT R33, R24, R7, R13, 0xfe, !PT ;  /* 0x0000000718217212 */ /* 0x000fe200078efe0d */
[----:B------:R-:W-:-:S08]  /*2ef0*/  IMAD.MOV.U32 R26, RZ, RZ, -0x1 ;  /* 0xffffffffff1a7424 */ /* 0x000fd000078e00ff */
[----:B------:R-:W-:Y:S05]  /*2f00*/  @P1 BRA `(.L_x_35) ;  /* 0x0000004400c01947 */ /* 0x000fea0003800000 */
[----:B------:R-:W0:Y:S01]  /*2f10*/  LDC.64 R30, c[0x0][0x5c8] ;  /* 0x00017200ff1e7b82 */ /* 0x000e220000000a00 */
[----:B------:R-:W-:Y:S01]  /*2f20*/  SHF.R.S32.HI R32, RZ, 0x1f, R6 ;  /* 0x0000001fff207819 */ /* 0x000fe20000011406 */
[----:B------:R-:W-:Y:S01]  /*2f30*/  ULDC.64 UR6, c[0x0][0x5d0] ;  /* 0x0001740000067ab9 */ /* 0x000fe20000000a00 */
[--C-:B------:R-:W-:Y:S01]  /*2f40*/  SHF.R.S32.HI R29, RZ, 0x1f, R28.reuse ;  /* 0x0000001fff1d7819 */ /* 0x100fe2000001141c */
[----:B------:R-:W-:Y:S02]  /*2f50*/  BSSY B0, `(.L_x_35) ;  /* 0x000046b000007945 */ /* 0x000fe40003800000 */
[----:B------:R-:W-:Y:S02]  /*2f60*/  IMAD R7, R32, UR6, RZ ;  /* 0x0000000620077c24 */ /* 0x000fe4000f8e02ff */
[----:B------:R-:W-:-:S04]  /*2f70*/  IMAD.WIDE.U32 R10, R6, UR6, R28 ;  /* 0x00000006060a7c25 */ /* 0x000fc8000f8e001c */
[----:B------:R-:W-:Y:S01]  /*2f80*/  IMAD R7, R6, UR7, R7 ;  /* 0x0000000706077c24 */ /* 0x000fe2000f8e0207 */
[----:B------:R-:W-:-:S03]  /*2f90*/  ULDC.64 UR6, c[0x0][0x5c0] ;  /* 0x0001700000067ab9 */ /* 0x000fc60000000a00 */
[----:B------:R-:W-:Y:S02]  /*2fa0*/  IMAD.IADD R11, R11, 0x1, R7 ;  /* 0x000000010b0b7824 */ /* 0x000fe400078e0207 */
[----:B0-----:R-:W-:-:S04]  /*2fb0*/  IMAD R12, R25, R30, RZ ;  /* 0x0000001e190c7224 */ /* 0x001fc800078e02ff */
[C---:B------:R-:W-:Y:S02]  /*2fc0*/  IMAD R7, R33.reuse, R31, R12 ;  /* 0x0000001f21077224 */ /* 0x040fe400078e020c */
[----:B------:R-:W-:-:S04]  /*2fd0*/  IMAD.WIDE.U32 R12, R33, R30, R10 ;  /* 0x0000001e210c7225 */ /* 0x000fc800078e000a */
[----:B------:R-:W-:Y:S01]  /*2fe0*/  IMAD.IADD R11, R13, 0x1, R7 ;  /* 0x000000010d0b7824 */ /* 0x000fe200078e0207 */
[----:B------:R-:W-:Y:S02]  /*2ff0*/  LEA R10, P1, R30, R12, 0x3 ;  /* 0x0000000c1e0a7211 */ /* 0x000fe400078218ff */
[----:B------:R-:W-:Y:S02]  /*3000*/  IADD3 R12, P2, R12, UR6, RZ ;  /* 0x000000060c0c7c10 */ /* 0x000fe4000ff5e0ff */
[----:B------:R-:W-:Y:S02]  /*3010*/  LEA.HI.X R7, R30, R11, R31, 0x3, P1 ;  /* 0x0000000b1e077211 */ /* 0x000fe400008f1c1f */
[----:B---3-5:R-:W-:Y:S02]  /*3020*/  FSETP.NEU.AND P1, PT, R9, RZ, PT ;  /* 0x000000ff0900720b */ /* 0x028fe40003f2d000 */
[----:B------:R-:W-:Y:S02]  /*3030*/  IADD3 R10, P4, R10, UR6, RZ ;  /* 0x000000060a0a7c10 */ /* 0x000fe4000ff9e0ff */
[----:B------:R-:W-:-:S02]  /*3040*/  IADD3.X R13, R11, UR7, RZ, P2, !PT ;  /* 0x000000070b0d7c10 */ /* 0x000fc400097fe4ff */
[----:B------:R-:W-:-:S07]  /*3050*/  IADD3.X R11, R7, UR7, RZ, P4, !PT ;  /* 0x00000007070b7c10 */ /* 0x000fce000a7fe4ff */
[----:B------:R-:W-:Y:S05]  /*3060*/  @!P1 BRA `(.L_x_36) ;  /* 0x00000034005c9947 */ /* 0x000fea0003800000 */
[----:B------:R-:W-:Y:S01]  /*3070*/  ULDC.64 UR6, c[0x0][0x5b8] ;  /* 0x00016e0000067ab9 */ /* 0x000fe20000000a00 */
[----:B------:R-:W-:Y:S01]  /*3080*/  ISETP.GE.AND P1, PT, R34, 0x1, PT ;  /* 0x000000012200780c */ /* 0x000fe20003f26270 */
[----:B------:R-:W-:Y:S01]  /*3090*/  IMAD R7, R32, UR6, RZ ;  /* 0x0000000620077c24 */ /* 0x000fe2000f8e02ff */
[----:B------:R-:W-:Y:S01]  /*30a0*/  ULDC.64 UR10, c[0x0][0x5a8] ;  /* 0x00016a00000a7ab9 */ /* 0x000fe20000000a00 */
[C---:B------:R-:W-:Y:S01]  /*30b0*/  IMAD.WIDE.U32 R28, R6.reuse, UR6, R28 ;  /* 0x00000006061c7c25 */ /* 0x040fe2000f8e001c */
[----:B------:R-:W-:Y:S01]  /*30c0*/  ISETP.LT.OR P5, PT, R27, 0x1, !P1 ;  /* 0x000000011b00780c */ /* 0x000fe20004fa1670 */
[----:B------:R-:W-:Y:S02]  /*30d0*/  BSSY B1, `(.L_x_37) ;  /* 0x000000c000017945 */ /* 0x000fe40003800000 */
[----:B------:R-:W-:Y:S01]  /*30e0*/  IMAD R7, R6, UR7, R7 ;  /* 0x0000000706077c24 */ /* 0x000fe2000f8e0207 */
[----:B------:R-:W-:Y:S02]  /*30f0*/  ULDC.64 UR6, c[0x0][0x5b0] ;  /* 0x00016c0000067ab9 */ /* 0x000fe40000000a00 */
[----:B------:R-:W-:-:S02]  /*3100*/  IMAD R30, R25, UR6, RZ ;  /* 0x00000006191e7c24 */ /* 0x000fc4000f8e02ff */
[----:B------:R-:W-:Y:S02]  /*3110*/  IMAD.IADD R29, R29, 0x1, R7 ;  /* 0x000000011d1d7824 */ /* 0x000fe400078e0207 */
[C-C-:B------:R-:W-:Y:S01]  /*3120*/  IMAD R31, R33.reuse, UR7, R30.reuse ;  /* 0x00000007211f7c24 */ /* 0x140fe2000f8e021e */
[----:B------:R-:W-:Y:S01]  /*3130*/  PRMT R30, RZ, 0x7610, R30 ;  /* 0x00007610ff1e7816 */ /* 0x000fe2000000001e */
[----:B------:R-:W-:-:S03]  /*3140*/  IMAD.WIDE.U32 R6, R33, UR6, R28 ;  /* 0x0000000621067c25 */ /* 0x000fc6000f8e001c */
[----:B------:R-:W-:-:S04]  /*3150*/  IADD3 R6, P2, R6, UR10, RZ ;  /* 0x0000000a06067c10 */ /* 0x000fc8000ff5e0ff */
[----:B------:R-:W-:Y:S01]  /*3160*/  IADD3.X R7, R7, UR11, R31, P2, !PT ;  /* 0x0000000b07077c10 */ /* 0x000fe200097fe41f */
[----:B------:R-:W-:Y:S08]  /*3170*/  @P5 BRA `(.L_x_38) ;  /* 0x0000000000045947 */ /* 0x000ff00003800000 */
[----:B------:R0:W5:Y:S02]  /*3180*/  LDG.E.U8 R30, desc[UR18][R6.64] ;  /* 0x00000012061e7981 */ /* 0x000164000c1e1100 */
.L_x_38:
[----:B------:R-:W-:Y:S05]  /*3190*/  BSYNC B1 ;  /* 0x0000000000017941 */ /* 0x000fea0003800000 */
.L_x_37:
[----:B-----5:R-:W-:Y:S01]  /*31a0*/  LOP3.LUT R30, R30, 0xff, RZ, 0xc0, !PT ;  /* 0x000000ff1e1e7812 */ /* 0x020fe200078ec0ff */
[----:B------:R-:W-:Y:S01]  /*31b0*/  BSSY B1, `(.L_x_39) ;  /* 0x000000b000017945 */ /* 0x000fe20003800000 */
[----:B------:R-:W-:Y:S02]  /*31c0*/  ISETP.LT.OR P4, PT, R27, 0x2, !P1 ;  /* 0x000000021b00780c */ /* 0x000fe40004f81670 */
[----:B------:R-:W-:-:S05]  /*31d0*/  F2FP.F16.E5M2.UNPACK_B R30, R30 ;  /* 0x0000001eff1e723e */ /* 0x000fca00020004ff */
[----:B------:R-:W-:-:S05]  /*31e0*/  HADD2.F32 R30, -RZ, R30.H0_H0 ;  /* 0x2000001eff1e7230 */ /* 0x000fca0000004100 */
[----:B------:R-:W-:-:S04]  /*31f0*/  FMUL R30, R30, R9 ;  /* 0x000000091e1e7220 */ /* 0x000fc80000400000 */
[----:B--2---:R-:W-:-:S05]  /*3200*/  FFMA R30, R141, R8, R30 ;  /* 0x000000088d1e7223 */ /* 0x004fca000000001e */
[----:B------:R-:W-:Y:S02]  /*3210*/  F2FP.SATFINITE.E5M2.F32.PACK_AB_MERGE_C R31, RZ, R30, RZ ;  /* 0x0000001eff1f723e */ /* 0x000fe400048060ff */
[----:B------:R-:W-:-:S03]  /*3220*/  PRMT R30, RZ, 0x7610, R30 ;  /* 0x00007610ff1e7816 */ /* 0x000fc6000000001e */
[----:B------:R1:W-:Y:S01]  /*3230*/  @!P5 STG.E.U8 desc[UR18][R12.64], R31 ;  /* 0x0000001f0c00d986 */ /* 0x0003e2000c101112 */
[----:B------:R-:W-:Y:S05]  /*3240*/  @P4 BRA `(.L_x_40) ;  /* 0x0000000000044947 */ /* 0x000fea0003800000 */
[----:B------:R2:W5:Y:S02]  /*3250*/  LDG.E.U8 R30, desc[UR18][R6.64+0x1] ;  /* 0x00000112061e7981 */ /* 0x000564000c1e1100 */
.L_x_40:
[----:B------:R-:W-:Y:S05]  /*3260*/  BSYNC B1 ;  /* 0x0000000000017941 */ /* 0x000fea0003800000 */
.L_x_39:
[----:B-----5:R-:W-:Y:S01]  /*3270*/  LOP3.LUT R30, R30, 0xff, RZ, 0xc0, !PT ;  /* 0x000000ff1e1e7812 */ /* 0x020fe200078ec0ff */
[----:B------:R-:W-:Y:S01]  /*3280*/  BSSY B1, `(.L_x_41) ;  /* 0x0000013000017945 */ /* 0x000fe20003800000 */
[----:B-1----:R-:W-:Y:S02]  /*3290*/  IADD3 R31, P2, R33, 0x8, RZ ;  /* 0x00000008211f7810 */ /* 0x002fe40007f5e0ff */
[----:B------:R-:W-:-:S03]  /*32a0*/  F2FP.F16.E5M2.UNPACK_B R30, R30 ;  /* 0x0000001eff1e723e */ /* 0x000fc600020004ff */
[----:B------:R-:W-:Y:S01]  /*32b0*/  IMAD.X R24, RZ, RZ, R25, P2 ;  /* 0x000000ffff187224 */ /* 0x000fe200010e0619 */
[----:B------:R-:W-:Y:S01]  /*32c0*/  ISETP.GE.AND P2, PT, R34, 0x9, PT ;  /* 0x000000092200780c */ /* 0x000fe20003f46270 */
[----:B------:R-:W-:Y:S02]  /*32d0*/  HADD2.F32 R30, -RZ, R30.H0_H0 ;  /* 0x2000001eff1e7230 */ /* 0x000fe40000004100 */
[----:B------:R-:W-:Y:S01]  /*32e0*/  IMAD R24, R24, UR6, RZ ;  /* 0x0000000618187c24 */ /* 0x000fe2000f8e02ff */
[----:B------:R-:W-:Y:S01]  /*32f0*/  ISETP.LT.OR P5, PT, R27, 0x1, !P2 ;  /* 0x000000011b00780c */ /* 0x000fe200057a1670 */
[----:B------:R-:W-:-:S04]  /*3300*/  IMAD.WIDE.U32 R28, R31, UR6, R28 ;  /* 0x000000061f1c7c25 */ /* 0x000fc8000f8e001c */
[----:B------:R-:W-:Y:S01]  /*3310*/  FMUL R25, R30, R9 ;  /* 0x000000091e197220 */ /* 0x000fe20000400000 */
[----:B------:R-:W-:-:S03]  /*3320*/  IMAD R31, R31, UR7, R24 ;  /* 0x000000071f1f7c24 */ /* 0x000fc6000f8e0218 */
[----:B------:R-:W-:Y:S01]  /*3330*/  FFMA R25, R140, R8, R25 ;  /* 0x000000088c197223 */ /* 0x000fe20000000019 */
[----:B------:R-:W-:Y:S02]  /*3340*/  IADD3 R24, P6, R28, UR10, RZ ;  /* 0x0000000a1c187c10 */ /* 0x000fe4000ffde0ff */
[----:B------:R-:W-:Y:S02]  /*3350*/  PRMT R28, RZ, 0x7610, R28 ;  /* 0x00007610ff1c7816 */ /* 0x000fe4000000001c */
[----:B------:R-:W-:Y:S02]  /*3360*/  F2FP.SATFINITE.E5M2.F32.PACK_AB_MERGE_C R33, RZ, R25, RZ ;  /* 0x00000019ff21723e */ /* 0x000fe400048060ff */
[----:B------:R-:W-:-:S03]  /*3370*/  IADD3.X R25, R29, UR11, R31, P6, !PT ;  /* 0x0000000b1d197c10 */ /* 0x000fc6000b7fe41f */
[----:B------:R1:W-:Y:S01]  /*3380*/  @!P4 STG.E.U8 desc[UR18][R12.64+0x1], R33 ;  /* 0x000001210c00c986 */ /* 0x0003e2000c101112 */
[----:B------:R-:W-:Y:S05]  /*3390*/  @P5 BRA `(.L_x_42) ;  /* 0x0000000000045947 */ /* 0x000fea0003800000 */
[----:B------:R3:W5:Y:S02]  /*33a0*/  LDG.E.U8 R28, desc[UR18][R24.64] ;  /* 0x00000012181c7981 */ /* 0x000764000c1e1100 */
.L_x_42:
[----:B------:R-:W-:Y:S05]  /*33b0*/  BSYNC B1 ;  /* 0x0000000000017941 */ /* 0x000fea0003800000 */
.L_x_41:
[----:B-----5:R-:W-:Y:S01]  /*33c0*/  LOP3.LUT R28, R28, 0xff, RZ, 0xc0, !PT ;  /* 0x000000ff1c1c7812 */ /* 0x020fe200078ec0ff */
[----:B------:R-:W-:Y:S01]  /*33d0*/  BSSY B1, `(.L_x_43) ;  /* 0x000000b000017945 */ /* 0x000fe20003800000 */
[----:B------:R-:W-:Y:S02]  /*33e0*/  ISETP.LT.OR P4, PT, R27, 0x2, !P2 ;  /* 0x000000021b00780c */ /* 0x000fe40005781670 */
[----:B------:R-:W-:-:S05]  /*33f0*/  F2FP.F16.E5M2.UNPACK_B R28, R28 ;  /* 0x0000001cff1c723e */ /* 0x000fca00020004ff */
[----:B------:R-:W-:-:S05]  /*3400*/  HADD2.F32 R28, -RZ, R28.H0_H0 ;  /* 0x2000001cff1c7230 */ /* 0x000fca0000004100 */
[----:B------:R-:W-:-:S04]  /*3410*/  FMUL R28, R28, R9 ;  /* 0x000000091c1c7220 */ /* 0x000fc80000400000 */
[----:B------:R-:W-:-:S05]  /*3420*/  FFMA R28, R139, R8, R28 ;  /* 0x000000088b1c7223 */ /* 0x000fca000000001c */
[----:B------:R-:W-:Y:S02]  /*3430*/  F2FP.SATFINITE.E5M2.F32.PACK_AB_MERGE_C R29, RZ, R28, RZ ;  /* 0x0000001cff1d723e */ /* 0x000fe400048060ff */
[----:B------:R-:W-:-:S03]  /*3440*/  PRMT R28, RZ, 0x7610, R28 ;  /* 0x00007610ff1c7816 */ /* 0x000fc6000000001c */
[----:B------:R4:W-:Y:S01]  /*3450*/  @!P5 STG.E.U8 desc[UR18][R10.64], R29 ;  /* 0x0000001d0a00d986 */ /* 0x0009e2000c101112 */
[----:B------:R-:W-:Y:S05]  /*3460*/  @P4 BRA `(.L_x_44) ;  /* 0x0000000000044947 */ /* 0x000fea0003800000 */
[----:B------:R0:W5:Y:S02]  /*3470*/  LDG.E.U8 R28, desc[UR18][R24.64+0x1] ;  /* 0x00000112181c7981 */ /* 0x000164000c1e1100 */
.L_x_44:
[----:B------:R-:W-:Y:S05]  /*3480*/  BSYNC B1 ;  /* 0x0000000000017941 */ /* 0x000fea0003800000 */
.L_x_43:
[----:B-----5:R-:W-:Y:S01]  /*3490*/  LOP3.LUT R28, R28, 0xff, RZ, 0xc0, !PT ;  /* 0x000000ff1c1c7812 */ /* 0x020fe200078ec0ff */
[----:B------:R-:W-:Y:S01]  /*34a0*/  BSSY B1, `(.L_x_45) ;  /* 0x000000b000017945 */ /* 0x000fe20003800000 */
[----:B------:R-:W-:Y:S02]  /*34b0*/  ISETP.LT.OR P5, PT, R27, 0x9, !P1 ;  /* 0x000000091b00780c */ /* 0x000fe40004fa1670 */
[----:B------:R-:W-:-:S05]  /*34c0*/  F2FP.F16.E5M2.UNPACK_B R28, R28 ;  /* 0x0000001cff1c723e */ /* 0x000fca00020004ff */
[----:B------:R-:W-:-:S05]  /*34d0*/  HADD2.F32 R28, -RZ, R28.H0_H0 ;  /* 0x2000001cff1c7230 */ /* 0x000fca0000004100 */
[----:B----4-:R-:W-:Y:S01]  /*34e0*/  FMUL R29, R28, R9 ;  /* 0x000000091c1d7220 */ /* 0x010fe20000400000 */
[----:B------:R-:W-:-:S03]  /*34f0*/  PRMT R28, RZ, 0x7610, R28 ;  /* 0x00007610ff1c7816 */ /* 0x000fc6000000001c */
[----:B------:R-:W-:-:S05]  /*3500*/  FFMA R29, R138, R8, R29 ;  /* 0x000000088a1d7223 */ /* 0x000fca000000001d */
[----:B------:R-:W-:-:S05]  /*3510*/  F2FP.SATFINITE.E5M2.F32.PACK_AB_MERGE_C R29, RZ, R29, RZ ;  /* 0x0000001dff1d723e */ /* 0x000fca00048060ff */
[----:B------:R4:W-:Y:S01]  /*3520*/  @!P4 STG.E.U8 desc[UR18][R10.64+0x1], R29 ;  /* 0x0000011d0a00c986 */ /* 0x0009e2000c101112 */
[----:B------:R-:W-:Y:S05]  /*3530*/  @P5 BRA `(.L_x_46) ;  /* 0x0000000000045947 */ /* 0x000fea0003800000 */
[----:B------:R0:W5:Y:S02]  /*3540*/  LDG.E.U8 R28, desc[UR18][R6.64+0x8] ;  /* 0x00000812061c7981 */ /* 0x000164000c1e1100 */
.L_x_46:
[----:B------:R-:W-:Y:S05]  /*3550*/  BSYNC B1 ;  /* 0x0000000000017941 */ /* 0x000fea0003800000 */
.L_x_45:
[----:B-----5:R-:W-:Y:S01]  /*3560*/  LOP3.LUT R28, R28, 0xff, RZ, 0xc0, !PT ;  /* 0x000000ff1c1c7812 */ /* 0x020fe200078ec0ff */
[----:B------:R-:W-:Y:S01]  /*3570*/  BSSY B1, `(.L_x_47) ;  /* 0x000000b000017945 */ /* 0x000fe20003800000 */
[----:B------:R-:W-:Y:S02]  /*3580*/  ISETP.LT.OR P4, PT, R27, 0xa, !P1 ;  /* 0x0000000a1b00780c */ /* 0x000fe40004f81670 */
[----:B------:R-:W-:-:S05]  /*3590*/  F2FP.F16.E5M2.UNPACK_B R28, R28 ;  /* 0x0000001cff1c723e */ /* 0x000fca00020004ff */
[----:B------:R-:W-:-:S05]  /*35a0*/  HADD2.F32 R28, -RZ, R28.H0_H0 ;  /* 0x2000001cff1c7230 */ /* 0x000fca0000004100 */
[----:B------:R-:W-:-:S04]  /*35b0*/  FMUL R28, R28, R9 ;  /* 0x000000091c1c7220 */ /* 0x000fc80000400000 */
[----:B------:R-:W-:-:S05]  /*35c0*/  FFMA R28, R137, R8, R28 ;  /* 0x00000008891c7223 */ /* 0x000fca000000001c */
[----:B----4-:R-:W-:Y:S02]  /*35d0*/  F2FP.SATFINITE.E5M2.F32.PACK_AB_MERGE_C R29, RZ, R28, RZ ;  /* 0x0000001cff1d723e */ /* 0x010fe400048060ff */
[----:B------:R-:W-:-:S03]  /*35e0*/  PRMT R28, RZ, 0x7610, R28 ;  /* 0x00007610ff1c7816 */ /* 0x000fc6000000001c */
[----:B------:R4:W-:Y:S01]  /*35f0*/  @!P5 STG.E.U8 desc[UR18][R12.64+0x8], R29 ;  /* 0x0000081d0c00d986 */ /* 0x0009e2000c101112 */
[----:B------:R-:W-:Y:S05]  /*3600*/  @P4 BRA `(.L_x_48) ;  /* 0x0000000000044947 */ /* 0x000fea0003800000 */
[----:B------:R0:W5:Y:S02]  /*3610*/  LDG.E.U8 R28, desc[UR18][R6.64+0x9] ;  /* 0x00000912061c7981 */ /* 0x000164000c1e1100 */
.L_x_48:
[----:B------:R-:W-:Y:S05]  /*3620*/  BSYNC B1 ;  /* 0x0000000000017941 */ /* 0x000fea0003800000 */
.L_x_47:
        /* <DEDUP_REMOVED lines=12> */
.L_x_50:
[----:B------:R-:W-:Y:S05]  /*36f0*/  BSYNC B1 ;  /* 0x0000000000017941 */ /* 0x000fea0003800000 */
.L_x_49:
        /* <DEDUP_REMOVED lines=12> */
.L_x_52:
[----:B------:R-:W-:Y:S05]  /*37c0*/  BSYNC B1 ;  /* 0x0000000000017941 */ /* 0x000fea0003800000 */
.L_x_51:
        /* <DEDUP_REMOVED lines=12> */
.L_x_54:
[----:B------:R-:W-:Y:S05]  /*3890*/  BSYNC B1 ;  /* 0x0000000000017941 */ /* 0x000fea0003800000 */
.L_x_53:
        /* <DEDUP_REMOVED lines=12> */
.L_x_56:
[----:B------:R-:W-:Y:S05]  /*3960*/  BSYNC B1 ;  /* 0x0000000000017941 */ /* 0x000fea0003800000 */
.L_x_55:
        /* <DEDUP_REMOVED lines=12> */
.L_x_58:
[----:B------:R-:W-:Y:S05]  /*3a30*/  BSYNC B1 ;  /* 0x0000000000017941 */ /* 0x000fea0003800000 */
.L_x_57:
        /* <DEDUP_REMOVED lines=12> */
.L_x_60:
[----:B------:R-:W-:Y:S05]  /*3b00*/  BSYNC B1 ;  /* 0x0000000000017941 */ /* 0x000fea0003800000 */
.L_x_59:
        /* <DEDUP_REMOVED lines=12> */
.L_x_62:
[----:B------:R-:W-:Y:S05]  /*3bd0*/  BSYNC B1 ;  /* 0x0000000000017941 */ /* 0x000fea0003800000 */
.L_x_61:
        /* <DEDUP_REMOVED lines=12> */
.L_x_64:
[----:B------:R-:W-:Y:S05]  /*3ca0*/  BSYNC B1 ;  /* 0x0000000000017941 */ /* 0x000fea0003800000 */
.L_x_63:
        /* <DEDUP_REMOVED lines=12> */
.L_x_66:
[----:B------:R-:W-:Y:S05]  /*3d70*/  BSYNC B1 ;  /* 0x0000000000017941 */ /* 0x000fea0003800000 */
.L_x_65:
        /* <DEDUP_REMOVED lines=12> */
.L_x_68:
[----:B------:R-:W-:Y:S05]  /*3e40*/  BSYNC B1 ;  /* 0x0000000000017941 */ /* 0x000fea0003800000 */
.L_x_67:
        /* <DEDUP_REMOVED lines=12> */
.L_x_70:
[----:B------:R-:W-:Y:S05]  /*3f10*/  BSYNC B1 ;  /* 0x0000000000017941 */ /* 0x000fea0003800000 */
.L_x_69:
        /* <DEDUP_REMOVED lines=12> */
.L_x_72:
[----:B------:R-:W-:Y:S05]  /*3fe0*/  BSYNC B1 ;  /* 0x0000000000017941 */ /* 0x000fea0003800000 */
.L_x_71:
        /* <DEDUP_REMOVED lines=12> */
.L_x_74:
[----:B------:R-:W-:Y:S05]  /*40b0*/  BSYNC B1 ;  /* 0x0000000000017941 */ /* 0x000fea0003800000 */
.L_x_73:
        /* <DEDUP_REMOVED lines=12> */
.L_x_76:
[----:B------:R-:W-:Y:S05]  /*4180*/  BSYNC B1 ;  /* 0x0000000000017941 */ /* 0x000fea0003800000 */
.L_x_75:
        /* <DEDUP_REMOVED lines=12> */
.L_x_78:
[----:B------:R-:W-:Y:S05]  /*4250*/  BSYNC B1 ;  /* 0x0000000000017941 */ /* 0x000fea0003800000 */
.L_x_77:
        /* <DEDUP_REMOVED lines=12> */
.L_x_80:
[----:B------:R-:W-:Y:S05]  /*4320*/  BSYNC B1 ;  /* 0x0000000000017941 */ /* 0x000fea0003800000 */
.L_x_79:
        /* <DEDUP_REMOVED lines=12> */
.L_x_82:
[----:B------:R-:W-:Y:S05]  /*43f0*/  BSYNC B1 ;  /* 0x0000000000017941 */ /* 0x000fea0003800000 */
.L_x_81:
        /* <DEDUP_REMOVED lines=12> */
.L_x_84:
[----:B------:R-:W-:Y:S05]  /*44c0*/  BSYNC B1 ;  /* 0x0000000000017941 */ /* 0x000fea0003800000 */
.L_x_83:
        /* <DEDUP_REMOVED lines=12> */
.L_x_86:
[----:B------:R-:W-:Y:S05]  /*4590*/  BSYNC B1 ;  /* 0x0000000000017941 */ /* 0x000fea0003800000 */
.L_x_85:
        /* <DEDUP_REMOVED lines=12> */
.L_x_88:
[----:B------:R-:W-:Y:S05]  /*4660*/  BSYNC B1 ;  /* 0x0000000000017941 */ /* 0x000fea0003800000 */
.L_x_87:
        /* <DEDUP_REMOVED lines=12> */
.L_x_90:
[----:B------:R-:W-:Y:S05]  /*4730*/  BSYNC B1 ;  /* 0x0000000000017941 */ /* 0x000fea0003800000 */
.L_x_89:
        /* <DEDUP_REMOVED lines=12> */
.L_x_92:
[----:B------:R-:W-:Y:S05]  /*4800*/  BSYNC B1 ;  /* 0x0000000000017941 */ /* 0x000fea0003800000 */
.L_x_91:
        /* <DEDUP_REMOVED lines=12> */
.L_x_94:
[----:B------:R-:W-:Y:S05]  /*48d0*/  BSYNC B1 ;  /* 0x0000000000017941 */ /* 0x000fea0003800000 */
.L_x_93:
        /* <DEDUP_REMOVED lines=12> */
.L_x_96:
[----:B------:R-:W-:Y:S05]  /*49a0*/  BSYNC B1 ;  /* 0x0000000000017941 */ /* 0x000fea0003800000 */
.L_x_95:
        /* <DEDUP_REMOVED lines=12> */
.L_x_98:
[----:B------:R-:W-:Y:S05]  /*4a70*/  BSYNC B1 ;  /* 0x0000000000017941 */ /* 0x000fea0003800000 */
.L_x_97:
        /* <DEDUP_REMOVED lines=12> */
.L_x_100:
[----:B------:R-:W-:Y:S05]  /*4b40*/  BSYNC B1 ;  /* 0x0000000000017941 */ /* 0x000fea0003800000 */
.L_x_99:
        /* <DEDUP_REMOVED lines=12> */
.L_x_102:
[----:B------:R-:W-:Y:S05]  /*4c10*/  BSYNC B1 ;  /* 0x0000000000017941 */ /* 0x000fea0003800000 */
.L_x_101:
        /* <DEDUP_REMOVED lines=12> */
.L_x_104:
[----:B------:R-:W-:Y:S05]  /*4ce0*/  BSYNC B1 ;  /* 0x0000000000017941 */ /* 0x000fea0003800000 */
.L_x_103:
        /* <DEDUP_REMOVED lines=12> */
.L_x_106:
[----:B------:R-:W-:Y:S05]  /*4db0*/  BSYNC B1 ;  /* 0x0000000000017941 */ /* 0x000fea0003800000 */
.L_x_105:
        /* <DEDUP_REMOVED lines=12> */
.L_x_108:
[----:B------:R-:W-:Y:S05]  /*4e80*/  BSYNC B1 ;  /* 0x0000000000017941 */ /* 0x000fea0003800000 */
.L_x_107:
        /* <DEDUP_REMOVED lines=12> */
.L_x_110:
[----:B------:R-:W-:Y:S05]  /*4f50*/  BSYNC B1 ;  /* 0x0000000000017941 */ /* 0x000fea0003800000 */
.L_x_109:
        /* <DEDUP_REMOVED lines=12> */
.L_x_112:
[----:B------:R-:W-:Y:S05]  /*5020*/  BSYNC B1 ;  /* 0x0000000000017941 */ /* 0x000fea0003800000 */
.L_x_111:
        /* <DEDUP_REMOVED lines=12> */
.L_x_114:
[----:B------:R-:W-:Y:S05]  /*50f0*/  BSYNC B1 ;  /* 0x0000000000017941 */ /* 0x000fea0003800000 */
.L_x_113:
        /* <DEDUP_REMOVED lines=12> */
.L_x_116:
[----:B------:R-:W-:Y:S05]  /*51c0*/  BSYNC B1 ;  /* 0x0000000000017941 */ /* 0x000fea0003800000 */
.L_x_115:
        /* <DEDUP_REMOVED lines=12> */
.L_x_118:
[----:B------:R-:W-:Y:S05]  /*5290*/  BSYNC B1 ;  /* 0x0000000000017941 */ /* 0x000fea0003800000 */
.L_x_117:
        /* <DEDUP_REMOVED lines=12> */
.L_x_120:
[----:B------:R-:W-:Y:S05]  /*5360*/  BSYNC B1 ;  /* 0x0000000000017941 */ /* 0x000fea0003800000 */
.L_x_119:
        /* <DEDUP_REMOVED lines=12> */
.L_x_122:
[----:B------:R-:W-:Y:S05]  /*5430*/  BSYNC B1 ;  /* 0x0000000000017941 */ /* 0x000fea0003800000 */
.L_x_121:
        /* <DEDUP_REMOVED lines=12> */
.L_x_124:
[----:B------:R-:W-:Y:S05]  /*5500*/  BSYNC B1 ;  /* 0x0000000000017941 */ /* 0x000fea0003800000 */
.L_x_123:
        /* <DEDUP_REMOVED lines=12> */
.L_x_126:
[----:B------:R-:W-:Y:S05]  /*55d0*/  BSYNC B1 ;  /* 0x0000000000017941 */ /* 0x000fea0003800000 */
.L_x_125:
        /* <DEDUP_REMOVED lines=12> */
.L_x_128:
[----:B------:R-:W-:Y:S05]  /*56a0*/  BSYNC B1 ;  /* 0x0000000000017941 */ /* 0x000fea0003800000 */
.L_x_127:
        /* <DEDUP_REMOVED lines=12> */
.L_x_130:
[----:B------:R-:W-:Y:S05]  /*5770*/  BSYNC B1 ;  /* 0x0000000000017941 */ /* 0x000fea0003800000 */
.L_x_129:
        /* <DEDUP_REMOVED lines=12> */
.L_x_132:
[----:B------:R-:W-:Y:S05]  /*5840*/  BSYNC B1 ;  /* 0x0000000000017941 */ /* 0x000fea0003800000 */
.L_x_131:
        /* <DEDUP_REMOVED lines=12> */
.L_x_134:
[----:B------:R-:W-:Y:S05]  /*5910*/  BSYNC B1 ;  /* 0x0000000000017941 */ /* 0x000fea0003800000 */
.L_x_133:
        /* <DEDUP_REMOVED lines=12> */
.L_x_136:
[----:B------:R-:W-:Y:S05]  /*59e0*/  BSYNC B1 ;  /* 0x0000000000017941 */ /* 0x000fea0003800000 */
.L_x_135:
        /* <DEDUP_REMOVED lines=12> */
.L_x_138:
[----:B------:R-:W-:Y:S05]  /*5ab0*/  BSYNC B1 ;  /* 0x0000000000017941 */ /* 0x000fea0003800000 */
.L_x_137:
        /* <DEDUP_REMOVED lines=12> */
.L_x_140:
[----:B------:R-:W-:Y:S05]  /*5b80*/  BSYNC B1 ;  /* 0x0000000000017941 */ /* 0x000fea0003800000 */
.L_x_139:
        /* <DEDUP_REMOVED lines=12> */
.L_x_142:
[----:B------:R-:W-:Y:S05]  /*5c50*/  BSYNC B1 ;  /* 0x0000000000017941 */ /* 0x000fea0003800000 */
.L_x_141:
        /* <DEDUP_REMOVED lines=12> */
.L_x_144:
[----:B------:R-:W-:Y:S05]  /*5d20*/  BSYNC B1 ;  /* 0x0000000000017941 */ /* 0x000fea0003800000 */
.L_x_143:
        /* <DEDUP_REMOVED lines=12> */
.L_x_146:
[----:B------:R-:W-:Y:S05]  /*5df0*/  BSYNC B1 ;  /* 0x0000000000017941 */ /* 0x000fea0003800000 */
.L_x_145:
[----:B-----5:R-:W-:Y:S01]  /*5e00*/  LOP3.LUT R28, R28, 0xff, RZ, 0xc0, !PT ;  /* 0x000000ff1c1c7812 */ /* 0x020fe200078ec0ff */
[----:B------:R-:W-:Y:S01]  /*5e10*/  BSSY B1, `(.L_x_147) ;  /* 0x000000b000017945 */ /* 0x000fe20003800000 */
[----:B------:R-:W-:Y:S02]  /*5e20*/  ISETP.LT.OR P4, PT, R27, 0x6a, !P2 ;  /* 0x0000006a1b00780c */ /* 0x000fe40005781670 */
[----:B------:R-:W-:-:S05]  /*5e30*/  F2FP.F16.E5M2.UNPACK_B R28, R28 ;  /* 0x0000001cff1c723e */ /* 0x000fca00020004ff */
[----:B------:R-:W-:-:S05]  /*5e40*/  HADD2.F32 R28, -RZ, R28.H0_H0 ;  /* 0x2000001cff1c7230 */ /* 0x000fca0000004100 */
[----:B------:R-:W-:-:S04]  /*5e50*/  FMUL R28, R28, R9 ;  /* 0x000000091c1c7220 */ /* 0x000fc80000400000 */
[----:B------:R-:W-:Y:S01]  /*5e60*/  FFMA R28, R23, R8, R28 ;  /* 0x00000008171c7223 */ /* 0x000fe2000000001c */
[----:B------:R-:W-:-:S04]  /*5e70*/  PRMT R23, RZ, 0x7610, R23 ;  /* 0x00007610ff177816 */ /* 0x000fc80000000017 */
[----:B----4-:R-:W-:-:S05]  /*5e80*/  F2FP.SATFINITE.E5M2.F32.PACK_AB_MERGE_C R29, RZ, R28, RZ ;  /* 0x0000001cff1d723e */ /* 0x010fca00048060ff */
[----:B------:R4:W-:Y:S01]  /*5e90*/  @!P5 STG.E.U8 desc[UR18][R10.64+0x68], R29 ;  /* 0x0000681d0a00d986 */ /* 0x0009e2000c101112 */
[----:B------:R-:W-:Y:S05]  /*5ea0*/  @P4 BRA `(.L_x_148) ;  /* 0x0000000000044947 */ /* 0x000fea0003800000 */
[----:B------:R0:W5:Y:S02]  /*5eb0*/  LDG.E.U8 R23, desc[UR18][R24.64+0x69] ;  /* 0x0000691218177981 */ /* 0x000164000c1e1100 */
.L_x_148:
[----:B------:R-:W-:Y:S05]  /*5ec0*/  BSYNC B1 ;  /* 0x0000000000017941 */ /* 0x000fea0003800000 */
.L_x_147:
        /* <DEDUP_REMOVED lines=8> */
[----:B------:R-:W-:-:S05]  /*5f50*/  F2FP.SATFINITE.E5M2.F32.PACK_AB_MERGE_C R23, RZ, R23, RZ ;  /* 0x00000017ff17723e */ /* 0x000fca00048060ff */
[----:B------:R0:W-:Y:S01]  /*5f60*/  @!P4 STG.E.U8 desc[UR18][R10.64+0x69], R23 ;  /* 0x000069170a00c986 */ /* 0x0001e2000c101112 */
[----:B------:R-:W-:Y:S05]  /*5f70*/  @P5 BRA `(.L_x_150) ;  /* 0x0000000000045947 */ /* 0x000fea0003800000 */
[----:B------:R0:W5:Y:S02]  /*5f80*/  LDG.E.U8 R22, desc[UR18][R6.64+0x70] ;  /* 0x0000701206167981 */ /* 0x000164000c1e1100 */
.L_x_150:
[----:B------:R-:W-:Y:S05]  /*5f90*/  BSYNC B1 ;  /* 0x0000000000017941 */ /* 0x000fea0003800000 */
.L_x_149:
        /* <DEDUP_REMOVED lines=8> */
[----:B0-----:R-:W-:-:S05]  /*6020*/  F2FP.SATFINITE.E5M2.F32.PACK_AB_MERGE_C R23, RZ, R22, RZ ;  /* 0x00000016ff17723e */ /* 0x001fca00048060ff */
[----:B------:R0:W-:Y:S01]  /*6030*/  @!P5 STG.E.U8 desc[UR18][R12.64+0x70], R23 ;  /* 0x000070170c00d986 */ /* 0x0001e2000c101112 */
[----:B------:R-:W-:Y:S05]  /*6040*/  @P4 BRA `(.L_x_152) ;  /* 0x0000000000044947 */ /* 0x000fea0003800000 */
[----:B------:R0:W5:Y:S02]  /*6050*/  LDG.E.U8 R21, desc[UR18][R6.64+0x71] ;  /* 0x0000711206157981 */ /* 0x000164000c1e1100 */
.L_x_152:
[----:B------:R-:W-:Y:S05]  /*6060*/  BSYNC B1 ;  /* 0x0000000000017941 */ /* 0x000fea0003800000 */
.L_x_151:
        /* <DEDUP_REMOVED lines=12> */
.L_x_154:
[----:B------:R-:W-:Y:S05]  /*6130*/  BSYNC B1 ;  /* 0x0000000000017941 */ /* 0x000fea0003800000 */
.L_x_153:
        /* <DEDUP_REMOVED lines=12> */
.L_x_156:
[----:B------:R-:W-:Y:S05]  /*6200*/  BSYNC B1 ;  /* 0x0000000000017941 */ /* 0x000fea0003800000 */
.L_x_155:
        /* <DEDUP_REMOVED lines=12> */
.L_x_158:
[----:B------:R-:W-:Y:S05]  /*62d0*/  BSYNC B1 ;  /* 0x0000000000017941 */ /* 0x000fea0003800000 */
.L_x_157:
        /* <DEDUP_REMOVED lines=12> */
.L_x_160:
[----:B------:R-:W-:Y:S05]  /*63a0*/  BSYNC B1 ;  /* 0x0000000000017941 */ /* 0x000fea0003800000 */
.L_x_159:
[----:B-----5:R-:W-:Y:S01]  /*63b0*/  LOP3.LUT R15, R15, 0xff, RZ, 0xc0, !PT ;  /* 0x000000ff0f0f7812 */ /* 0x020fe200078ec0ff */
[----:B------:R-:W-:Y:S01]  /*63c0*/  BSSY B1, `(.L_x_161) ;  /* 0x000000b000017945 */ /* 0x000fe20003800000 */
[----:B------:R-:W-:Y:S02]  /*63d0*/  ISETP.LT.OR P4, PT, R27, 0x79, !P2 ;  /* 0x000000791b00780c */ /* 0x000fe40005781670 */
[----:B------:R-:W-:-:S05]  /*63e0*/  F2FP.F16.E5M2.UNPACK_B R15, R15 ;  /* 0x0000000fff0f723e */ /* 0x000fca00020004ff */
[----:B0-2---:R-:W-:-:S05]  /*63f0*/  HADD2.F32 R6, -RZ, R15.H0_H0 ;  /* 0x2000000fff067230 */ /* 0x005fca0000004100 */
[----:B------:R-:W-:Y:S01]  /*6400*/  FMUL R7, R6, R9 ;  /* 0x0000000906077220 */ /* 0x000fe20000400000 */
[----:B------:R-:W-:-:S03]  /*6410*/  PRMT R6, RZ, 0x7610, R6 ;  /* 0x00007610ff067816 */ /* 0x000fc60000000006 */
[----:B------:R-:W-:-:S05]  /*6420*/  FFMA R7, R14, R8, R7 ;  /* 0x000000080e077223 */ /* 0x000fca0000000007 */
[----:B------:R-:W-:-:S05]  /*6430*/  F2FP.SATFINITE.E5M2.F32.PACK_AB_MERGE_C R7, RZ, R7, RZ ;  /* 0x00000007ff07723e */ /* 0x000fca00048060ff */
[----:B------:R0:W-:Y:S01]  /*6440*/  @!P1 STG.E.U8 desc[UR18][R12.64+0x79], R7 ;  /* 0x000079070c009986 */ /* 0x0001e2000c101112 */
[----:B------:R-:W-:Y:S05]  /*6450*/  @P4 BRA `(.L_x_162) ;  /* 0x0000000000044947 */ /* 0x000fea0003800000 */
[----:B------:R2:W5:Y:S02]  /*6460*/  LDG.E.U8 R6, desc[UR18][R24.64+0x78] ;  /* 0x0000781218067981 */ /* 0x000564000c1e1100 */
.L_x_162:
[----:B------:R-:W-:Y:S05]  /*6470*/  BSYNC B1 ;  /* 0x0000000000017941 */ /* 0x000fea0003800000 */
.L_x_161:
[----:B-----5:R-:W-:Y:S01]  /*6480*/  LOP3.LUT R6, R6, 0xff, RZ, 0xc0, !PT ;  /* 0x000000ff06067812 */ /* 0x020fe200078ec0ff */
[----:B------:R-:W-:Y:S01]  /*6490*/  BSSY B1, `(.L_x_163) ;  /* 0x000000b000017945 */ /* 0x000fe20003800000 */
[----:B------:R-:W-:Y:S02]  /*64a0*/  ISETP.LT.OR P2, PT, R27, 0x7a, !P2 ;  /* 0x0000007a1b00780c */ /* 0x000fe40005741670 */
[----:B------:R-:W-:-:S05]  /*64b0*/  F2FP.F16.E5M2.UNPACK_B R6, R6 ;  /* 0x00000006ff06723e */ /* 0x000fca00020004ff */
[----:B------:R-:W-:-:S05]  /*64c0*/  HADD2.F32 R6, -RZ, R6.H0_H0 ;  /* 0x20000006ff067230 */ /* 0x000fca0000004100 */
[----:B------:R-:W-:-:S04]  /*64d0*/  FMUL R6, R6, R9 ;  /* 0x0000000906067220 */ /* 0x000fc80000400000 */
[----:B------:R-:W-:-:S05]  /*64e0*/  FFMA R6, R17, R8, R6 ;  /* 0x0000000811067223 */ /* 0x000fca0000000006 */
[----:B0-----:R-:W-:Y:S02]  /*64f0*/  F2FP.SATFINITE.E5M2.F32.PACK_AB_MERGE_C R7, RZ, R6, RZ ;  /* 0x00000006ff07723e */ /* 0x001fe400048060ff */
[----:B------:R-:W-:-:S03]  /*6500*/  PRMT R6, RZ, 0x7610, R6 ;  /* 0x00007610ff067816 */ /* 0x000fc60000000006 */
[----:B------:R0:W-:Y:S01]  /*6510*/  @!P4 STG.E.U8 desc[UR18][R10.64+0x78], R7 ;  /* 0x000078070a00c986 */ /* 0x0001e2000c101112 */
[----:B------:R-:W-:Y:S05]  /*6520*/  @P2 BRA `(.L_x_164) ;  /* 0x0000000000042947 */ /* 0x000fea0003800000 */
[----:B------:R0:W5:Y:S02]  /*6530*/  LDG.E.U8 R6, desc[UR18][R24.64+0x79] ;  /* 0x0000791218067981 */ /* 0x000164000c1e1100 */
.L_x_164:
[----:B------:R-:W-:Y:S05]  /*6540*/  BSYNC B1 ;  /* 0x0000000000017941 */ /* 0x000fea0003800000 */
.L_x_163:
[----:B------:R-:W-:Y:S05]  /*6550*/  @P2 BRA `(.L_x_165) ;  /* 0x0000001000282947 */ /* 0x000fea0003800000 */
[----:B-----5:R-:W-:-:S04]  /*6560*/  LOP3.LUT R6, R6, 0xff, RZ, 0xc0, !PT ;  /* 0x000000ff06067812 */ /* 0x020fc800078ec0ff */
[----:B------:R-:W-:-:S05]  /*6570*/  F2FP.F16.E5M2.UNPACK_B R6, R6 ;  /* 0x00000006ff06723e */ /* 0x000fca00020004ff */
[----:B------:R-:W-:-:S05]  /*6580*/  HADD2.F32 R6, -RZ, R6.H0_H0 ;  /* 0x20000006ff067230 */ /* 0x000fca0000004100 */
[----:B0-----:R-:W-:-:S04]  /*6590*/  FMUL R7, R6, R9 ;  /* 0x0000000906077220 */ /* 0x001fc80000400000 */
[----:B------:R-:W-:-:S05]  /*65a0*/  FFMA R7, R16, R8, R7 ;  /* 0x0000000810077223 */ /* 0x000fca0000000007 */
[----:B------:R-:W-:-:S05]  /*65b0*/  F2FP.SATFINITE.E5M2.F32.PACK_AB_MERGE_C R7, RZ, R7, RZ ;  /* 0x00000007ff07723e */ /* 0x000fca00048060ff */
[----:B------:R0:W-:Y:S01]  /*65c0*/  STG.E.U8 desc[UR18][R10.64+0x79], R7 ;  /* 0x000079070a007986 */ /* 0x0001e2000c101112 */
[----:B------:R-:W-:Y:S05]  /*65d0*/  BRA `(.L_x_165) ;  /* 0x0000001000087947 */ /* 0x000fea0003800000 */
.L_x_36:
[----:B------:R-:W-:Y:S01]  /*65e0*/  ISETP.GE.AND P2, PT, R34, 0x1, PT ;  /* 0x000000012200780c */ /* 0x000fe20003f46270 */
[-C--:B--2---:R-:W-:Y:S01]  /*65f0*/  FMUL R141, R141, R8.reuse ;  /* 0x000000088d8d7220 */ /* 0x084fe20000400000 */
[-C--:B------:R-:W-:Y:S01]  /*6600*/  FMUL R140, R140, R8.reuse ;  /* 0x000000088c8c7220 */ /* 0x080fe20000400000 */
[----:B------:R-:W-:Y:S01]  /*6610*/  ISETP.GE.AND P1, PT, R34, 0x9, PT ;  /* 0x000000092200780c */ /* 0x000fe20003f26270 */
[-C--:B------:R-:W-:Y:S01]  /*6620*/  FMUL R138, R138, R8.reuse ;  /* 0x000000088a8a7220 */ /* 0x080fe20000400000 */
[----:B------:R-:W-:Y:S01]  /*6630*/  ISETP.LT.OR P5, PT, R27, 0x1, !P2 ;  /* 0x000000011b00780c */ /* 0x000fe200057a1670 */
[-C--:B------:R-:W-:Y:S01]  /*6640*/  FMUL R139, R139, R8.reuse ;  /* 0x000000088b8b7220 */ /* 0x080fe20000400000 */
[----:B------:R-:W-:Y:S01]  /*6650*/  ISETP.LT.OR P4, PT, R27, 0x2, !P2 ;  /* 0x000000021b00780c */ /* 0x000fe20005781670 */
[-C--:B------:R-:W-:Y:S01]  /*6660*/  FMUL R137, R137, R8.reuse ;  /* 0x0000000889897220 */ /* 0x080fe20000400000 */
[----:B------:R-:W-:Y:S01]  /*6670*/  F2FP.SATFINITE.E5M2.F32.PACK_AB_MERGE_C R141, RZ, R141, RZ ;  /* 0x0000008dff8d723e */ /* 0x000fe200048060ff */
[----:B------:R-:W-:Y:S01]  /*6680*/  FMUL R136, R136, R8 ;  /* 0x0000000888887220 */ /* 0x000fe20000400000 */
[----:B------:R-:W-:Y:S01]  /*6690*/  F2FP.SATFINITE.E5M2.F32.PACK_AB_MERGE_C R7, RZ, R140, RZ ;  /* 0x0000008cff07723e */ /* 0x000fe200048060ff */
[-C--:B------:R-:W-:Y:S01]  /*66a0*/  FMUL R135, R135, R8.reuse ;  /* 0x0000000887877220 */ /* 0x080fe20000400000 */
[C---:B------:R-:W-:Y:S01]  /*66b0*/  ISETP.LT.OR P6, PT, R27.reuse, 0x9, !P2 ;  /* 0x000000091b00780c */ /* 0x040fe200057c1670 */
[----:B------:R-:W-:Y:S01]  /*66c0*/  FMUL R134, R134, R8 ;  /* 0x0000000886867220 */ /* 0x000fe20000400000 */
[----:B------:R-:W-:Y:S01]  /*66d0*/  F2FP.SATFINITE.E5M2.F32.PACK_AB_MERGE_C R25, RZ, R138, RZ ;  /* 0x0000008aff19723e */ /* 0x000fe200048060ff */
[-C--:B------:R-:W-:Y:S01]  /*66e0*/  FMUL R132, R132, R8.reuse ;  /* 0x0000000884847220 */ /* 0x080fe20000400000 */
[----:B------:R-:W-:Y:S01]  /*66f0*/  F2FP.SATFINITE.E5M2.F32.PACK_AB_MERGE_C R139, RZ, R139, RZ ;  /* 0x0000008bff8b723e */ /* 0x000fe200048060ff */
[----:B------:R-:W-:Y:S01]  /*6700*/  @!P5 STG.E.U8 desc[UR18][R12.64], R141 ;  /* 0x0000008d0c00d986 */ /* 0x000fe2000c101112 */
[----:B------:R-:W-:Y:S01]  /*6710*/  ISETP.LT.OR P5, PT, R27, 0x2, !P1 ;  /* 0x000000021b00780c */ /* 0x000fe20004fa1670 */
[-C--:B------:R-:W-:Y:S01]  /*6720*/  FMUL R133, R133, R8.reuse ;  /* 0x0000000885857220 */ /* 0x080fe20000400000 */
[----:B------:R-:W-:Y:S01]  /*6730*/  F2FP.SATFINITE.E5M2.F32.PACK_AB_MERGE_C R137, RZ, R137, RZ ;  /* 0x00000089ff89723e */ /* 0x000fe200048060ff */
[----:B------:R0:W-:Y:S01]  /*6740*/  @!P4 STG.E.U8 desc[UR18][R12.64+0x1], R7 ;  /* 0x000001070c00c986 */ /* 0x0001e2000c101112 */
[----:B------:R-:W-:Y:S01]  /*6750*/  ISETP.LT.OR P4, PT, R27, 0x1, !P1 ;  /* 0x000000011b00780c */ /* 0x000fe20004f81670 */
[-C--:B------:R-:W-:Y:S01]  /*6760*/  FMUL R131, R131, R8.reuse ;  /* 0x0000000883837220 */ /* 0x080fe20000400000 */
[----:B------:R-:W-:Y:S01]  /*6770*/  F2FP.SATFINITE.E5M2.F32.PACK_AB_MERGE_C R135, RZ, R135, RZ ;  /* 0x00000087ff87723e */ /* 0x000fe200048060ff */
[----:B------:R-:W-:Y:S01]  /*6780*/  FMUL R130, R130, R8 ;  /* 0x0000000882827220 */ /* 0x000fe20000400000 */
[----:B------:R-:W-:Y:S01]  /*6790*/  F2FP.SATFINITE.E5M2.F32.PACK_AB_MERGE_C R29, RZ, R134, RZ ;  /* 0x00000086ff1d723e */ /* 0x000fe200048060ff */
[-C--:B------:R-:W-:Y:S01]  /*67a0*/  FMUL R129, R129, R8.reuse ;  /* 0x0000000881817220 */ /* 0x080fe20000400000 */
[----:B------:R-:W-:Y:S01]  /*67b0*/  F2FP.SATFINITE.E5M2.F32.PACK_AB_MERGE_C R133, RZ, R133, RZ ;  /* 0x00000085ff85723e */ /* 0x000fe200048060ff */
[-C--:B------:R-:W-:Y:S01]  /*67c0*/  FMUL R128, R128, R8.reuse ;  /* 0x0000000880807220 */ /* 0x080fe20000400000 */
[----:B------:R-:W-:Y:S01]  /*67d0*/  F2FP.SATFINITE.E5M2.F32.PACK_AB_MERGE_C R131, RZ, R131, RZ ;  /* 0x00000083ff83723e */ /* 0x000fe200048060ff */
[----:B------:R1:W-:Y:S01]  /*67e0*/  @!P5 STG.E.U8 desc[UR18][R10.64+0x1], R25 ;  /* 0x000001190a00d986 */ /* 0x0003e2000c101112 */
[C---:B------:R-:W-:Y:S01]  /*67f0*/  ISETP.LT.OR P5, PT, R27.reuse, 0xa, !P2 ;  /* 0x0000000a1b00780c */ /* 0x040fe200057a1670 */
[----:B------:R-:W-:Y:S01]  /*6800*/  FMUL R126, R126, R8 ;  /* 0x000000087e7e7220 */ /* 0x000fe20000400000 */
[----:B0-----:R-:W-:Y:S01]  /*6810*/  F2FP.SATFINITE.E5M2.F32.PACK_AB_MERGE_C R7, RZ, R136, RZ ;  /* 0x00000088ff07723e */ /* 0x001fe200048060ff */
[----:B------:R-:W-:Y:S01]  /*6820*/  @!P4 STG.E.U8 desc[UR18][R10.64], R139 ;  /* 0x0000008b0a00c986 */ /* 0x000fe2000c101112 */
[----:B------:R-:W-:Y:S01]  /*6830*/  ISETP.LT.OR P4, PT, R27, 0x9, !P1 ;  /* 0x000000091b00780c */ /* 0x000fe20004f81670 */
[-C--:B------:R-:W-:Y:S01]  /*6840*/  FMUL R127, R127, R8.reuse ;  /* 0x000000087f7f7220 */ /* 0x080fe20000400000 */
[----:B------:R-:W-:Y:S01]  /*6850*/  F2FP.SATFINITE.E5M2.F32.PACK_AB_MERGE_C R129, RZ, R129, RZ ;  /* 0x00000081ff81723e */ /* 0x000fe200048060ff */
[----:B------:R-:W-:Y:S01]  /*6860*/  @!P6 STG.E.U8 desc[UR18][R12.64+0x8], R137 ;  /* 0x000008890c00e986 */ /* 0x000fe2000c101112 */
[----:B------:R-:W-:Y:S01]  /*6870*/  ISETP.LT.OR P6, PT, R27, 0xa, !P1 ;  /* 0x0000000a1b00780c */ /* 0x000fe20004fc1670 */
[-C--:B------:R-:W-:Y:S01]  /*6880*/  FMUL R125, R125, R8.reuse ;  /* 0x000000087d7d7220 */ /* 0x080fe20000400000 */
[----:B------:R-:W-:Y:S01]  /*6890*/  F2FP.SATFINITE.E5M2.F32.PACK_AB_MERGE_C R127, RZ, R127, RZ ;  /* 0x0000007fff7f723e */ /* 0x000fe200048060ff */
[----:B------:R-:W-:Y:S01]  /*68a0*/  FMUL R124, R124, R8 ;  /* 0x000000087c7c7220 */ /* 0x000fe20000400000 */
[----:B-1----:R-:W-:Y:S01]  /*68b0*/  F2FP.SATFINITE.E5M2.F32.PACK_AB_MERGE_C R25, RZ, R132, RZ ;  /* 0x00000084ff19723e */ /* 0x002fe200048060ff */
[----:B------:R0:W-:Y:S01]  /*68c0*/  @!P5 STG.E.U8 desc[UR18][R12.64+0x9], R7 ;  /* 0x000009070c00d986 */ /* 0x0001e2000c101112 */
[----:B------:R-:W-:Y:S01]  /*68d0*/  ISETP.LT.OR P5, PT, R27, 0x12, !P2 ;  /* 0x000000121b00780c */ /* 0x000fe200057a1670 */
[-C--:B------:R-:W-:Y:S01]  /*68e0*/  FMUL R123, R123, R8.reuse ;  /* 0x000000087b7b7220 */ /* 0x080fe20000400000 */
[----:B------:R-:W-:Y:S01]  /*68f0*/  F2FP.SATFINITE.E5M2.F32.PACK_AB_MERGE_C R125, RZ, R125, RZ ;  /* 0x0000007dff7d723e */ /* 0x000fe200048060ff */
[----:B------:R-:W-:Y:S01]  /*6900*/  @!P4 STG.E.U8 desc[UR18][R10.64+0x8], R135 ;  /* 0x000008870a00c986 */ /* 0x000fe2000c101112 */
[C---:B------:R-:W-:Y:S01]  /*6910*/  ISETP.LT.OR P4, PT, R27.reuse, 0x11, !P2 ;  /* 0x000000111b00780c */ /* 0x040fe20005781670 */
[-C--:B------:R-:W-:Y:S01]  /*6920*/  FMUL R122, R122, R8.reuse ;  /* 0x000000087a7a7220 */ /* 0x080fe20000400000 */
[----:B------:R-:W-:Y:S01]  /*6930*/  F2FP.SATFINITE.E5M2.F32.PACK_AB_MERGE_C R123, RZ, R123, RZ ;  /* 0x0000007bff7b723e */ /* 0x000fe200048060ff */
[----:B------:R1:W-:Y:S01]  /*6940*/  @!P6 STG.E.U8 desc[UR18][R10.64+0x9], R29 ;  /* 0x0000091d0a00e986 */ /* 0x0003e2000c101112 */
[----:B------:R-:W-:Y:S01]  /*6950*/  ISETP.LT.OR P6, PT, R27, 0x11, !P1 ;  /* 0x000000111b00780c */ /* 0x000fe20004fc1670 */
[-C--:B------:R-:W-:Y:S01]  /*6960*/  FMUL R120, R120, R8.reuse ;  /* 0x0000000878787220 */ /* 0x080fe20000400000 */
[----:B------:R-:W-:Y:S01]  /*6970*/  FMUL R121, R121, R8 ;  /* 0x0000000879797220 */ /* 0x000fe20000400000 */
[----:B0-----:R-:W-:Y:S01]  /*6980*/  F2FP.SATFINITE.E5M2.F32.PACK_AB_MERGE_C R7, RZ, R130, RZ ;  /* 0x00000082ff07723e */ /* 0x001fe200048060ff */
[-C--:B------:R-:W-:Y:S01]  /*6990*/  FMUL R119, R119, R8.reuse ;  /* 0x0000000877777220 */ /* 0x080fe20000400000 */
[----:B------:R0:W-:Y:S01]  /*69a0*/  @!P5 STG.E.U8 desc[UR18][R12.64+0x11], R25 ;  /* 0x000011190c00d986 */ /* 0x0001e2000c101112 */
[C---:B------:R-:W-:Y:S01]  /*69b0*/  ISETP.LT.OR P5, PT, R27.reuse, 0x12, !P1 ;  /* 0x000000121b00780c */ /* 0x040fe20004fa1670 */
[-C--:B------:R-:W-:Y:S01]  /*69c0*/  FMUL R118, R118, R8.reuse ;  /* 0x0000000876767220 */ /* 0x080fe20000400000 */
[----:B------:R-:W-:Y:S01]  /*69d0*/  F2FP.SATFINITE.E5M2.F32.PACK_AB_MERGE_C R121, RZ, R121, RZ ;  /* 0x00000079ff79723e */ /* 0x000fe200048060ff */
[----:B------:R-:W-:Y:S01]  /*69e0*/  @!P4 STG.E.U8 desc[UR18][R12.64+0x10], R133 ;  /* 0x000010850c00c986 */ /* 0x000fe2000c101112 */
[----:B------:R-:W-:Y:S01]  /*69f0*/  ISETP.LT.OR P4, PT, R27, 0x19, !P2 ;  /* 0x000000191b00780c */ /* 0x000fe20005781670 */
[----:B------:R-:W-:Y:S01]  /*6a00*/  FMUL R117, R117, R8 ;  /* 0x0000000875757220 */ /* 0x000fe20000400000 */
[----:B-1----:R-:W-:Y:S01]  /*6a10*/  F2FP.SATFINITE.E5M2.F32.PACK_AB_MERGE_C R29, RZ, R128, RZ ;  /* 0x00000080ff1d723e */ /* 0x002fe200048060ff */
[----:B------:R-:W-:Y:S01]  /*6a20*/  @!P6 STG.E.U8 desc[UR18][R10.64+0x10], R131 ;  /* 0x000010830a00e986 */ /* 0x000fe2000c101112 */
[C---:B------:R-:W-:Y:S01]  /*6a30*/  ISETP.LT.OR P6, PT, R27.reuse, 0x1a, !P2 ;  /* 0x0000001a1b00780c */ /* 0x040fe200057c1670 */
[-C--:B------:R-:W-:Y:S01]  /*6a40*/  FMUL R116, R116, R8.reuse ;  /* 0x0000000874747220 */ /* 0x080fe20000400000 */
[----:B------:R-:W-:Y:S01]  /*6a50*/  F2FP.SATFINITE.E5M2.F32.PACK_AB_MERGE_C R119, RZ, R119, RZ ;  /* 0x00000077ff77723e */ /* 0x000fe200048060ff */
[----:B------:R-:W-:Y:S01]  /*6a60*/  FMUL R114, R114, R8 ;  /* 0x0000000872727220 */ /* 0x000fe20000400000 */
[----:B0-----:R-:W-:Y:S01]  /*6a70*/  F2FP.SATFINITE.E5M2.F32.PACK_AB_MERGE_C R25, RZ, R126, RZ ;  /* 0x0000007eff19723e */ /* 0x001fe200048060ff */
[----:B------:R0:W-:Y:S01]  /*6a80*/  @!P5 STG.E.U8 desc[UR18][R10.64+0x11], R7 ;  /* 0x000011070a00d986 */ /* 0x0001e2000c101112 */
[----:B------:R-:W-:Y:S01]  /*6a90*/  ISETP.LT.OR P5, PT, R27, 0x1a, !P1 ;  /* 0x0000001a1b00780c */ /* 0x000fe20004fa1670 */
        /* <DEDUP_REMOVED lines=11> */
[----:B0-----:R-:W-:Y:S01]  /*6b50*/  F2FP.SATFINITE.E5M2.F32.PACK_AB_MERGE_C R7, RZ, R124, RZ ;  /* 0x0000007cff07723e */ /* 0x001fe200048060ff */
[----:B------:R0:W-:Y:S01]  /*6b60*/  @!P5 STG.E.U8 desc[UR18][R10.64+0x19], R25 ;  /* 0x000019190a00d986 */ /* 0x0001e2000c101112 */
[C---:B------:R-:W-:Y:S01]  /*6b70*/  ISETP.LT.OR P5, PT, R27.reuse, 0x22, !P2 ;  /* 0x000000221b00780c */ /* 0x040fe200057a1670 */
[-C--:B------:R-:W-:Y:S01]  /*6b80*/  FMUL R110, R110, R8.reuse ;  /* 0x000000086e6e7220 */ /* 0x080fe20000400000 */
[----:B------:R-:W-:Y:S01]  /*6b90*/  F2FP.SATFINITE.E5M2.F32.PACK_AB_MERGE_C R111, RZ, R111, RZ ;  /* 0x0000006fff6f723e */ /* 0x000fe200048060ff */
[----:B------:R-:W-:Y:S01]  /*6ba0*/  @!P4 STG.E.U8 desc[UR18][R10.64+0x18], R127 ;  /* 0x0000187f0a00c986 */ /* 0x000fe2000c101112 */
[C---:B------:R-:W-:Y:S01]  /*6bb0*/  ISETP.LT.OR P4, PT, R27.reuse, 0x21, !P1 ;  /* 0x000000211b00780c */ /* 0x040fe20004f81670 */
[----:B------:R-:W-:Y:S01]  /*6bc0*/  FMUL R108, R108, R8 ;  /* 0x000000086c6c7220 */ /* 0x000fe20000400000 */
[----:B-1----:R-:W-:Y:S01]  /*6bd0*/  F2FP.SATFINITE.E5M2.F32.PACK_AB_MERGE_C R29, RZ, R122, RZ ;  /* 0x0000007aff1d723e */ /* 0x002fe200048060ff */
[----:B------:R-:W-:Y:S01]  /*6be0*/  @!P6 STG.E.U8 desc[UR18][R12.64+0x20], R125 ;  /* 0x0000207d0c00e986 */ /* 0x000fe2000c101112 */
[----:B------:R-:W-:Y:S01]  /*6bf0*/  ISETP.LT.OR P6, PT, R27, 0x22, !P1 ;  /* 0x000000221b00780c */ /* 0x000fe20004fc1670 */
[-C--:B------:R-:W-:Y:S01]  /*6c00*/  FMUL R109, R109, R8.reuse ;  /* 0x000000086d6d7220 */ /* 0x080fe20000400000 */
[----:B------:R-:W-:Y:S01]  /*6c10*/  FMUL R107, R107, R8 ;  /* 0x000000086b6b7220 */ /* 0x000fe20000400000 */
[----:B0-----:R-:W-:Y:S01]  /*6c20*/  F2FP.SATFINITE.E5M2.F32.PACK_AB_MERGE_C R25, RZ, R120, RZ ;  /* 0x00000078ff19723e */ /* 0x001fe200048060ff */
[-C--:B------:R-:W-:Y:S01]  /*6c30*/  FMUL R106, R106, R8.reuse ;  /* 0x000000086a6a7220 */ /* 0x080fe20000400000 */
        /* <DEDUP_REMOVED lines=33> */
[----:B------:R-:W-:Y:S01]  /*6e50*/  ISETP.LT.OR P4, PT, R27, 0x31, !P1 ;  /* 0x000000311b00780c */ /* 0x000fe20004f81670 */
[-C--:B------:R-:W-:Y:S01]  /*6e60*/  FMUL R97, R97, R8.reuse ;  /* 0x0000000861617220 */ /* 0x080fe20000400000 */
[-C--:B------:R-:W-:Y:S01]  /*6e70*/  FMUL R95, R95, R8.reuse ;  /* 0x000000085f5f7220 */ /* 0x080fe20000400000 */
        /* <DEDUP_REMOVED lines=37> */
[-C--:B------:R-:W-:Y:S01]  /*70d0*/  FMUL R19, R19, R8.reuse ;  /* 0x0000000813137220 */ /* 0x080fe20000400000 */
        /* <DEDUP_REMOVED lines=17> */
[----:B------:R-:W-:Y:S01]  /*71f0*/  F2FP.SATFINITE.E5M2.F32.PACK_AB_MERGE_C R15, RZ, R15, RZ ;  /* 0x0000000fff0f723e */ /* 0x000fe200048060ff */
[----:B------:R1:W-:Y:S01]  /*7200*/  @!P6 STG.E.U8 desc[UR18][R12.64+0x49], R29 ;  /* 0x0000491d0c00e986 */ /* 0x0003e2000c101112 */
[----:B------:R-:W-:-:S02]  /*7210*/  ISETP.LT.OR P6, PT, R27, 0x51, !P2 ;  /* 0x000000511b00780c */ /* 0x000fc400057c1670 */
[----:B------:R-:W-:Y:S02]  /*7220*/  F2FP.SATFINITE.E5M2.F32.PACK_AB_MERGE_C R17, RZ, R17, RZ ;  /* 0x00000011ff11723e */ /* 0x000fe400048060ff */
[----:B0-----:R-:W-:Y:S01]  /*7230*/  F2FP.SATFINITE.E5M2.F32.PACK_AB_MERGE_C R7, RZ, R100, RZ ;  /* 0x00000064ff07723e */ /* 0x001fe200048060ff */
[----:B------:R0:W-:Y:S01]  /*7240*/  @!P5 STG.E.U8 desc[UR18][R10.64+0x49], R25 ;  /* 0x000049190a00d986 */ /* 0x0001e2000c101112 */
[----:B------:R-:W-:-:S03]  /*7250*/  ISETP.LT.OR P5, PT, R27, 0x52, !P2 ;  /* 0x000000521b00780c */ /* 0x000fc600057a1670 */
[----:B------:R-:W-:Y:S01]  /*7260*/  @!P4 STG.E.U8 desc[UR18][R10.64+0x48], R103 ;  /* 0x000048670a00c986 */ /* 0x000fe2000c101112 */
[C---:B------:R-:W-:Y:S02]  /*7270*/  ISETP.LT.OR P4, PT, R27.reuse, 0x51, !P1 ;  /* 0x000000511b00780c */ /* 0x040fe40004f81670 */
[----:B-1----:R-:W-:Y:S01]  /*7280*/  F2FP.SATFINITE.E5M2.F32.PACK_AB_MERGE_C R29, RZ, R98, RZ ;  /* 0x00000062ff1d723e */ /* 0x002fe200048060ff */
[----:B------:R-:W-:Y:S01]  /*7290*/  @!P6 STG.E.U8 desc[UR18][R12.64+0x50], R101 ;  /* 0x000050650c00e986 */ /* 0x000fe2000c101112 */
[----:B------:R-:W-:Y:S02]  /*72a0*/  ISETP.LT.OR P6, PT, R27, 0x52, !P1 ;  /* 0x000000521b00780c */ /* 0x000fe40004fc1670 */
[----:B0-----:R-:W-:-:S03]  /*72b0*/  F2FP.SATFINITE.E5M2.F32.PACK_AB_MERGE_C R25, RZ, R96, RZ ;  /* 0x00000060ff19723e */ /* 0x001fc600048060ff */
[----:B------:R0:W-:Y:S01]  /*72c0*/  @!P5 STG.E.U8 desc[UR18][R12.64+0x51], R7 ;  /* 0x000051070c00d986 */ /* 0x0001e2000c101112 */
[----:B------:R-:W-:-:S03]  /*72d0*/  ISETP.LT.OR P5, PT, R27, 0x5a, !P2 ;  /* 0x0000005a1b00780c */ /* 0x000fc600057a1670 */
[----:B------:R-:W-:Y:S01]  /*72e0*/  @!P4 STG.E.U8 desc[UR18][R10.64+0x50], R99 ;  /* 0x000050630a00c986 */ /* 0x000fe2000c101112 */
[----:B------:R-:W-:-:S03]  /*72f0*/  ISETP.LT.OR P4, PT, R27, 0x59, !P2 ;  /* 0x000000591b00780c */ /* 0x000fc60005781670 */
[----:B------:R1:W-:Y:S01]  /*7300*/  @!P6 STG.E.U8 desc[UR18][R10.64+0x51], R29 ;  /* 0x0000511d0a00e986 */ /* 0x0003e2000c101112 */
[----:B------:R-:W-:Y:S02]  /*7310*/  ISETP.LT.OR P6, PT, R27, 0x59, !P1 ;  /* 0x000000591b00780c */ /* 0x000fe40004fc1670 */
[----:B0-----:R-:W-:-:S03]  /*7320*/  F2FP.SATFINITE.E5M2.F32.PACK_AB_MERGE_C R7, RZ, R94, RZ ;  /* 0x0000005eff07723e */ /* 0x001fc600048060ff */
        /* <DEDUP_REMOVED lines=27> */
[----:B------:R-:W-:Y:S01]  /*74e0*/  @!P6 STG.E.U8 desc[UR18][R10.64+0x69], R29 ;  /* 0x0000691d0a00e986 */ /* 0x000fe2000c101112 */
[----:B------:R-:W-:Y:S02]  /*74f0*/  ISETP.LT.OR P6, PT, R27, 0x71, !P1 ;  /* 0x000000711b00780c */ /* 0x000fe40004fc1670 */
[----:B0-----:R-:W-:-:S03]  /*7500*/  F2FP.SATFINITE.E5M2.F32.PACK_AB_MERGE_C R7, RZ, R18, RZ ;  /* 0x00000012ff07723e */ /* 0x001fc600048060ff */
[----:B------:R-:W-:Y:S01]  /*7510*/  @!P5 STG.E.U8 desc[UR18][R12.64+0x71], R25 ;  /* 0x000071190c00d986 */ /* 0x000fe2000c101112 */
[C---:B------:R-:W-:Y:S02]  /*7520*/  ISETP.LT.OR P5, PT, R27.reuse, 0x79, !P2 ;  /* 0x000000791b00780c */ /* 0x040fe400057a1670 */
[C---:B------:R-:W-:Y:S01]  /*7530*/  ISETP.LT.OR P2, PT, R27.reuse, 0x7a, !P2 ;  /* 0x0000007a1b00780c */ /* 0x040fe20005741670 */
[----:B------:R0:W-:Y:S01]  /*7540*/  @!P4 STG.E.U8 desc[UR18][R12.64+0x70], R21 ;  /* 0x000070150c00c986 */ /* 0x0001e2000c101112 */
[----:B------:R-:W-:-:S03]  /*7550*/  ISETP.LT.OR P4, PT, R27, 0x72, !P1 ;  /* 0x000000721b00780c */ /* 0x000fc60004f81670 */
[----:B------:R1:W-:Y:S01]  /*7560*/  @!P6 STG.E.U8 desc[UR18][R10.64+0x70], R19 ;  /* 0x000070130a00e986 */ /* 0x0003e2000c101112 */
[C---:B------:R-:W-:Y:S02]  /*7570*/  ISETP.LT.OR P6, PT, R27.reuse, 0x79, !P1 ;  /* 0x000000791b00780c */ /* 0x040fe40004fc1670 */
[----:B------:R-:W-:Y:S02]  /*7580*/  ISETP.LT.OR P1, PT, R27, 0x7a, !P1 ;  /* 0x0000007a1b00780c */ /* 0x000fe40004f21670 */
[----:B0-----:R-:W-:-:S05]  /*7590*/  F2FP.SATFINITE.E5M2.F32.PACK_AB_MERGE_C R21, RZ, R16, RZ ;  /* 0x00000010ff15723e */ /* 0x001fca00048060ff */
[----:B------:R0:W-:Y:S01]  /*75a0*/  @!P4 STG.E.U8 desc[UR18][R10.64+0x71], R7 ;  /* 0x000071070a00c986 */ /* 0x0001e2000c101112 */
[----:B-1----:R-:W-:-:S03]  /*75b0*/  F2FP.SATFINITE.E5M2.F32.PACK_AB_MERGE_C R19, RZ, R14, RZ ;  /* 0x0000000eff13723e */ /* 0x002fc600048060ff */
[----:B------:R0:W-:Y:S04]  /*75c0*/  @!P5 STG.E.U8 desc[UR18][R12.64+0x78], R15 ;  /* 0x0000780f0c00d986 */ /* 0x0001e8000c101112 */
[----:B------:R0:W-:Y:S04]  /*75d0*/  @!P2 STG.E.U8 desc[UR18][R12.64+0x79], R19 ;  /* 0x000079130c00a986 */ /* 0x0001e8000c101112 */
[----:B------:R0:W-:Y:S04]  /*75e0*/  @!P6 STG.E.U8 desc[UR18][R10.64+0x78], R17 ;  /* 0x000078110a00e986 */ /* 0x0001e8000c101112 */
[----:B------:R0:W-:Y:S02]  /*75f0*/  @!P1 STG.E.U8 desc[UR18][R10.64+0x79], R21 ;  /* 0x000079150a009986 */ /* 0x0001e4000c101112 */
.L_x_165:
[----:B------:R-:W-:Y:S05]  /*7600*/  BSYNC B0 ;  /* 0x0000000000007941 */ /* 0x000fea0003800000 */
.L_x_35:
[----:B------:R-:W-:Y:S01]  /*7610*/  ULDC UR6, c[0x0][0xc] ;  /* 0x0000030000067ab9 */ /* 0x000fe20000000800 */
[----:B------:R-:W-:Y:S01]  /*7620*/  ULDC UR7, c[0x0][0x10] ;  /* 0x0000040000077ab9 */ /* 0x000fe20000000800 */
[----:B0-----:R-:W0:Y:S01]  /*7630*/  LDC R7, c[0x0][0x14] ;  /* 0x00000500ff077b82 */ /* 0x001e220000000800 */
[----:B------:R-:W-:Y:S01]  /*7640*/  UIMAD.WIDE.U32 UR6, UR6, UR7, URZ ;  /* 0x00000007060672a5 */ /* 0x000fe2000f8e003f */
[----:B----4-:R-:W-:Y:S01]  /*7650*/  PRMT R10, RZ, 0x7610, R10 ;  /* 0x00007610ff0a7816 */ /* 0x010fe2000000000a */
[----:B-----5:R-:W-:-:S04]  /*7660*/  IMAD.MOV.U32 R6, RZ, RZ, -0x1 ;  /* 0xffffffffff067424 */ /* 0x020fc800078e00ff */
[----:B0-----:R-:W-:-:S04]  /*7670*/  IMAD.WIDE.U32 R2, R7, UR6, R2 ;  /* 0x0000000607027c25 */ /* 0x001fc8000f8e0002 */
[----:B------:R-:W-:Y:S01]  /*7680*/  IMAD R7, R7, UR7, RZ ;  /* 0x0000000707077c24 */ /* 0x000fe2000f8e02ff */
[----:B------:R-:W-:Y:S02]  /*7690*/  ULDC.64 UR6, c[0x0][0x650] ;  /* 0x0001940000067ab9 */ /* 0x000fe40000000a00 */
[----:B------:R-:W-:Y:S01]  /*76a0*/  ISETP.GE.U32.AND P1, PT, R2, UR6, PT ;  /* 0x0000000602007c0c */ /* 0x000fe2000bf26070 */
[----:B------:R-:W-:Y:S02]  /*76b0*/  IMAD.IADD R3, R3, 0x1, R7 ;  /* 0x0000000103037824 */ /* 0x000fe400078e0207 */
[----:B------:R-:W-:-:S03]  /*76c0*/  IMAD.MOV.U32 R7, RZ, RZ, -0x1 ;  /* 0xffffffffff077424 */ /* 0x000fc600078e00ff */
[----:B------:R-:W-:-:S13]  /*76d0*/  ISETP.GE.U32.AND.EX P1, PT, R3, UR7, PT, P1 ;  /* 0x0000000703007c0c */ /* 0x000fda000bf26110 */
[----:B------:R-:W-:Y:S05]  /*76e0*/  @P1 BRA `(.L_x_166) ;  /* 0x0000000400601947 */ /* 0x000fea0003800000 */
[----:B------:R-:W0:Y:S01]  /*76f0*/  S2R R20, SR_CTAID.X ;  /* 0x0000000000147919 */ /* 0x000e220000002500 */
[----:B------:R-:W4:Y:S01]  /*7700*/  LDC.64 R14, c[0x0][0x628] ;  /* 0x00018a00ff0e7b82 */ /* 0x000f220000000a00 */
[----:B------:R-:W-:Y:S01]  /*7710*/  ULDC UR6, c[0x0][0x150] ;  /* 0x0000540000067ab9 */ /* 0x000fe20000000800 */
[----:B-1----:R-:W-:Y:S01]  /*7720*/  IMAD.MOV.U32 R12, RZ, RZ, R2 ;  /* 0x000000ffff0c7224 */ /* 0x002fe200078e0002 */
[----:B------:R-:W1:Y:S01]  /*7730*/  S2R R22, SR_CTAID.Y ;  /* 0x0000000000167919 */ /* 0x000e620000002600 */
[----:B------:R-:W-:-:S04]  /*7740*/  IMAD.MOV.U32 R13, RZ, RZ, R3 ;  /* 0x000000ffff0d7224 */ /* 0x000fc800078e0003 */
[----:B------:R-:W1:Y:S08]  /*7750*/  LDC R23, c[0x0][0x144] ;  /* 0x00005100ff177b82 */ /* 0x000e700000000800 */
[----:B------:R-:W1:Y:S08]  /*7760*/  LDC R16, c[0x0][0x630] ;  /* 0x00018c00ff107b82 */ /* 0x000e700000000800 */
[----:B------:R-:W1:Y:S01]  /*7770*/  LDC.64 R18, c[0x0][0x620] ;  /* 0x00018800ff127b82 */ /* 0x000e620000000a00 */
[----:B----4-:R-:W-:-:S04]  /*7780*/  ISETP.NE.U32.AND P1, PT, R14, RZ, PT ;  /* 0x000000ff0e00720c */ /* 0x010fc80003f25070 */
[----:B------:R-:W-:Y:S02]  /*7790*/  ISETP.NE.AND.EX P1, PT, R15, RZ, PT, P1 ;  /* 0x000000ff0f00720c */ /* 0x000fe40003f25310 */
[----:B0-----:R-:W-:-:S05]  /*77a0*/  I2FP.F32.U32 R6, R20 ;  /* 0x0000001400067245 */ /* 0x001fca0000201000 */
[----:B------:R-:W-:-:S04]  /*77b0*/  FMUL R6, R6, UR6 ;  /* 0x0000000606067c20 */ /* 0x000fc80008400000 */
[----:B------:R0:W4:Y:S02]  /*77c0*/  F2I.U32.TRUNC.NTZ R21, R6 ;  /* 0x0000000600157305 */ /* 0x000124000020f000 */
[----:B------:R-:W-:Y:S05]  /*77d0*/  @!P1 BRA `(.L_x_167) ;  /* 0x0000000000289947 */ /* 0x000fea0003800000 */
[----:B------:R-:W5:Y:S02]  /*77e0*/  LDC R7, c[0x0][0x634] ;  /* 0x00018d00ff077b82 */ /* 0x000f640000000800 */
[----:B-----5:R-:W-:-:S05]  /*77f0*/  IADD3 R13, P1, R2, R7, RZ ;  /* 0x00000007020d7210 */ /* 0x020fca0007f3e0ff */
[----:B------:R-:W-:-:S04]  /*7800*/  IMAD.X R17, RZ, RZ, R3, P1 ;  /* 0x000000ffff117224 */ /* 0x000fc800008e0603 */
[----:B0-----:R-:W-:-:S04]  /*7810*/  IMAD.WIDE.U32 R6, R17, R14, RZ ;  /* 0x0000000e11067225 */ /* 0x001fc800078e00ff */
[----:B------:R-:W-:-:S04]  /*7820*/  IMAD.WIDE.U32 R10, P1, R13, R15, R6 ;  /* 0x0000000f0d0a7225 */ /* 0x000fc80007820006 */
[----:B------:R-:W-:-:S04]  /*7830*/  IMAD.WIDE.U32 R6, R13, R14, RZ ;  /* 0x0000000e0d067225 */ /* 0x000fc800078e00ff */
[----:B------:R-:W-:Y:S01]  /*7840*/  IMAD.X R13, RZ, RZ, RZ, P1 ;  /* 0x000000ffff0d7224 */ /* 0x000fe200008e06ff */
[----:B------:R-:W-:Y:S01]  /*7850*/  IADD3 RZ, P1, R7, R10, RZ ;  /* 0x0000000a07ff7210 */ /* 0x000fe20007f3e0ff */
[----:B------:R-:W-:-:S04]  /*7860*/  IMAD.MOV.U32 R12, RZ, RZ, R11 ;  /* 0x000000ffff0c7224 */ /* 0x000fc800078e000b */
[----:B------:R-:W-:-:S08]  /*7870*/  IMAD.WIDE.U32.X R12, R17, R15, R12, P1 ;  /* 0x0000000f110c7225 */ /* 0x000fd000008e040c */
.L_x_167:
[----:B------:R-:W5:Y:S01]  /*7880*/  LDC.64 R28, c[0x0][0x640] ;  /* 0x00019000ff1c7b82 */ /* 0x000f620000000a00 */
[-C--:B-1----:R-:W-:Y:S01]  /*7890*/  SHF.R.U64 R17, R12, R16.reuse, R13 ;  /* 0x000000100c117219 */ /* 0x082fe2000000120d */
[----:B----4-:R-:W-:Y:S01]  /*78a0*/  IMAD.MOV R21, RZ, RZ, -R21 ;  /* 0x000000ffff157224 */ /* 0x010fe200078e0a15 */
[----:B0-----:R-:W-:Y:S01]  /*78b0*/  SHF.R.U32.HI R6, RZ, R16, R13 ;  /* 0x00000010ff067219 */ /* 0x001fe2000001160d */
[----:B------:R-:W-:Y:S01]  /*78c0*/  ULDC UR6, c[0x0][0x154] ;  /* 0x0000550000067ab9 */ /* 0x000fe20000000800 */
[----:B------:R-:W-:Y:S01]  /*78d0*/  IADD3 R11, P1, RZ, -R17, RZ ;  /* 0x80000011ff0b7210 */ /* 0x000fe20007f3e0ff */
[----:B------:R-:W-:Y:S02]  /*78e0*/  IMAD R23, R23, R21, R20 ;  /* 0x0000001517177224 */ /* 0x000fe400078e0214 */
[----:B------:R-:W0:Y:S01]  /*78f0*/  LDC R12, c[0x0][0x618] ;  /* 0x00018600ff0c7b82 */ /* 0x000e220000000800 */
[----:B------:R-:W-:Y:S02]  /*7900*/  IMAD.MOV.U32 R13, RZ, RZ, 0x1 ;  /* 0x00000001ff0d7424 */ /* 0x000fe400078e00ff */
[----:B------:R-:W-:-:S04]  /*7910*/  IMAD.X R7, RZ, RZ, ~R6, P1 ;  /* 0x000000ffff077224 */ /* 0x000fc800008e0e06 */
[-C--:B------:R-:W-:Y:S01]  /*7920*/  IMAD R10, R7, R18.reuse, RZ ;  /* 0x00000012070a7224 */ /* 0x080fe200078e02ff */
[----:B--23--:R-:W1:Y:S01]  /*7930*/  LDC R24, c[0x0][0x608] ;  /* 0x00018200ff187b82 */ /* 0x00ce620000000800 */
[----:B------:R-:W-:-:S04]  /*7940*/  IMAD.WIDE.U32 R6, R11, R18, R2 ;  /* 0x000000120b067225 */ /* 0x000fc800078e0002 */
[----:B------:R-:W-:Y:S01]  /*7950*/  IMAD R11, R11, R19, R10 ;  /* 0x000000130b0b7224 */ /* 0x000fe200078e020a */
[----:B------:R-:W-:Y:S02]  /*7960*/  I2FP.F32.U32 R10, R22 ;  /* 0x00000016000a7245 */ /* 0x000fe40000201000 */
[----:B------:R-:W2:Y:S01]  /*7970*/  LDC R26, c[0x0][0x658] ;  /* 0x00019600ff1a7b82 */ /* 0x000ea20000000800 */
[----:B------:R-:W-:Y:S01]  /*7980*/  IMAD.IADD R7, R7, 0x1, R11 ;  /* 0x0000000107077824 */ /* 0x000fe200078e020b */
[----:B-----5:R-:W-:Y:S01]  /*7990*/  ISETP.NE.U32.AND P1, PT, R28, RZ, PT ;  /* 0x000000ff1c00720c */ /* 0x020fe20003f25070 */
[----:B------:R-:W-:Y:S01]  /*79a0*/  FMUL R10, R10, UR6 ;  /* 0x000000060a0a7c20 */ /* 0x000fe20008400000 */
[----:B------:R-:W-:Y:S02]  /*79b0*/  IMAD.MOV.U32 R11, RZ, RZ, -0x1 ;  /* 0xffffffffff0b7424 */ /* 0x000fe400078e00ff */
[----:B------:R-:W-:Y:S01]  /*79c0*/  ISETP.NE.AND.EX P1, PT, R29, RZ, PT, P1 ;  /* 0x000000ff1d00720c */ /* 0x000fe20003f25310 */
[----:B------:R3:W4:Y:S01]  /*79d0*/  F2I.U32.TRUNC.NTZ R19, R10 ;  /* 0x0000000a00137305 */ /* 0x000722000020f000 */
[----:B------:R-:W3:Y:S01]  /*79e0*/  LDC R21, c[0x0][0x148] ;  /* 0x00005200ff157b82 */ /* 0x000ee20000000800 */
[----:B0-----:R-:W-:-:S02]  /*79f0*/  SHF.R.U64 R16, R6, R12, R7 ;  /* 0x0000000c06107219 */ /* 0x001fc40000001207 */
[----:B------:R-:W-:-:S05]  /*7a00*/  SHF.R.U32.HI R7, RZ, R12, R7 ;  /* 0x0000000cff077219 */ /* 0x000fca0000011607 */
[----:B------:R-:W0:Y:S01]  /*7a10*/  LDC R20, c[0x0][0x600] ;  /* 0x00018000ff147b82 */ /* 0x000e220000000800 */
[-CC-:B-1----:R-:W-:Y:S02]  /*7a20*/  SHF.R.U64 R14, R16, R24.reuse, R7.reuse ;  /* 0x00000018100e7219 */ /* 0x182fe40000001207 */
[----:B------:R-:W-:-:S05]  /*7a30*/  SHF.R.U32.HI R7, RZ, R24, R7 ;  /* 0x00000018ff077219 */ /* 0x000fca0000011607 */
[----:B------:R-:W1:Y:S01]  /*7a40*/  LDC R27, c[0x0][0x648] ;  /* 0x00019200ff1b7b82 */ /* 0x000e620000000800 */
[-CC-:B--2---:R-:W-:Y:S02]  /*7a50*/  SHF.R.U64 R18, R14, R26.reuse, R7.reuse ;  /* 0x0000001a0e127219 */ /* 0x184fe40000001207 */
[-C--:B------:R-:W-:Y:S02]  /*7a60*/  SHF.L.U32 R11, R11, R26.reuse, RZ ;  /* 0x0000001a0b0b7219 */ /* 0x080fe400000006ff */
[-C--:B------:R-:W-:Y:S01]  /*7a70*/  SHF.R.U32.HI R7, RZ, R26.reuse, R7 ;  /* 0x0000001aff077219 */ /* 0x080fe20000011607 */
[----:B------:R-:W-:Y:S01]  /*7a80*/  IMAD.MOV.U32 R6, RZ, RZ, R18 ;  /* 0x000000ffff067224 */ /* 0x000fe200078e0012 */
[----:B------:R-:W-:Y:S01]  /*7a90*/  SHF.L.U32 R26, R13, R26, RZ ;  /* 0x0000001a0d1a7219 */ /* 0x000fe200000006ff */
[----:B------:R-:W2:Y:S01]  /*7aa0*/  LDC R30, c[0x0][0x638] ;  /* 0x00018e00ff1e7b82 */ /* 0x000ea20000000800 */
[----:B------:R-:W-:-:S07]  /*7ab0*/  LOP3.LUT R25, RZ, R11, RZ, 0x33, !PT ;  /* 0x0000000bff197212 */ /* 0x000fce00078e33ff */
[----:B------:R-:W0:Y:S01]  /*7ac0*/  LDC R31, c[0x0][0x610] ;  /* 0x00018400ff1f7b82 */ /* 0x000e220000000800 */
[----:B----4-:R-:W-:Y:S05]  /*7ad0*/  @!P1 BRA `(.L_x_168) ;  /* 0x0000000000289947 */ /* 0x010fea0003800000 */
[----:B------:R-:W4:Y:S02]  /*7ae0*/  LDC R13, c[0x0][0x64c] ;  /* 0x00019300ff0d7b82 */ /* 0x000f240000000800 */
[----:B----4-:R-:W-:-:S05]  /*7af0*/  IADD3 R13, P1, R18, R13, RZ ;  /* 0x0000000d120d7210 */ /* 0x010fca0007f3e0ff */
[----:B------:R-:W-:-:S04]  /*7b00*/  IMAD.X R15, RZ, RZ, R7, P1 ;  /* 0x000000ffff0f7224 */ /* 0x000fc800008e0607 */
[----:B------:R-:W-:-:S04]  /*7b10*/  IMAD.WIDE.U32 R6, R15, R28, RZ ;  /* 0x0000001c0f067225 */ /* 0x000fc800078e00ff */
[----:B---3--:R-:W-:-:S04]  /*7b20*/  IMAD.WIDE.U32 R10, P1, R13, R29, R6 ;  /* 0x0000001d0d0a7225 */ /* 0x008fc80007820006 */
[----:B------:R-:W-:-:S04]  /*7b30*/  IMAD.WIDE.U32 R6, R13, R28, RZ ;  /* 0x0000001c0d067225 */ /* 0x000fc800078e00ff */
[----:B------:R-:W-:Y:S01]  /*7b40*/  IMAD.X R13, RZ, RZ, RZ, P1 ;  /* 0x000000ffff0d7224 */ /* 0x000fe200008e06ff */
[----:B------:R-:W-:Y:S01]  /*7b50*/  IADD3 RZ, P1, R7, R10, RZ ;  /* 0x0000000a07ff7210 */ /* 0x000fe20007f3e0ff */
[----:B------:R-:W-:-:S04]  /*7b60*/  IMAD.MOV.U32 R12, RZ, RZ, R11 ;  /* 0x000000ffff0c7224 */ /* 0x000fc800078e000b */
[----:B------:R-:W-:-:S08]  /*7b70*/  IMAD.WIDE.U32.X R6, R15, R29, R12, P1 ;  /* 0x0000001d0f067225 */ /* 0x000fd000008e040c */
.L_x_168:
[----:B-1----:R-:W-:Y:S01]  /*7b80*/  SHF.R.U64 R6, R6, R27, R7 ;  /* 0x0000001b06067219 */ /* 0x002fe20000001207 */
[----:B0-----:R-:W-:Y:S01]  /*7b90*/  VIADD R13, R20, 0xffffffff ;  /* 0xffffffff140d7836 */ /* 0x001fe20000000000 */
[----:B------:R-:W-:Y:S01]  /*7ba0*/  LOP3.LUT R11, R14, R25, RZ, 0xc0, !PT ;  /* 0x000000190e0b7212 */ /* 0x000fe200078ec0ff */
[----:B------:R-:W-:Y:S02]  /*7bb0*/  IMAD.MOV R19, RZ, RZ, -R19 ;  /* 0x000000ffff137224 */ /* 0x000fe400078e0a13 */
[----:B------:R-:W-:Y:S02]  /*7bc0*/  IMAD.MOV R7, RZ, RZ, -R6 ;  /* 0x000000ffff077224 */ /* 0x000fe400078e0a06 */
[----:B------:R-:W-:Y:S01]  /*7bd0*/  IMAD R26, R26, R6, R11 ;  /* 0x000000061a1a7224 */ /* 0x000fe200078e020b */
[----:B------:R-:W-:Y:S01]  /*7be0*/  LOP3.LUT R11, R16, R13, RZ, 0xc0, !PT ;  /* 0x0000000d100b7212 */ /* 0x000fe200078ec0ff */
[----:B---3--:R-:W-:Y:S02]  /*7bf0*/  @P3 IMAD R23, R21, R19, R22 ;  /* 0x0000001315173224 */ /* 0x008fe400078e0216 */
[----:B--2---:R-:W-:-:S02]  /*7c00*/  IMAD R6, R7, R30, R18 ;  /* 0x0000001e07067224 */ /* 0x004fc400078e0212 */
[----:B------:R-:W-:Y:S02]  /*7c10*/  IMAD R26, R26, R31, R23 ;  /* 0x0000001f1a1a7224 */ /* 0x000fe400078e0217 */
[----:B------:R-:W-:Y:S02]  /*7c20*/  IMAD R11, R6, R20, R11 ;  /* 0x00000014060b7224 */ /* 0x000fe400078e020b */
[----:B------:R-:W-:Y:S02]  /*7c30*/  IMAD.MOV.U32 R10, RZ, RZ, 0x1 ;  /* 0x00000001ff0a7424 */ /* 0x000fe400078e00ff */
[----:B------:R-:W-:Y:S01]  /*7c40*/  IMAD.MOV.U32 R6, RZ, RZ, R17 ;  /* 0x000000ffff067224 */ /* 0x000fe200078e0011 */
[----:B------:R-:W-:Y:S02]  /*7c50*/  SEL R7, R11, R26, !P3 ;  /* 0x0000001a0b077207 */ /* 0x000fe40005800000 */
[----:B------:R-:W-:-:S07]  /*7c60*/  SEL R26, R26, R11, !P3 ;  /* 0x0000000b1a1a7207 */ /* 0x000fce0005800000 */
.L_x_166:
[----:B------:R-:W-:Y:S01]  /*7c70*/  UIADD3 UR5, UR9, UR5, URZ ;  /* 0x0000000509057290 */ /* 0x000fe2000fffe03f */
[----:B------:R-:W-:Y:S01]  /*7c80*/  LOP3.LUT P1, RZ, R10, 0xff, RZ, 0xc0, !PT ;  /* 0x000000ff0aff7812 */ /* 0x000fe2000782c0ff */
[----:B------:R-:W-:Y:S02]  /*7c90*/  IMAD.MOV.U32 R10, RZ, RZ, R26 ;  /* 0x000000ffff0a7224 */ /* 0x000fe400078e001a */
[----:B------:R-:W-:Y:S02]  /*7ca0*/  USHF.R.U32.HI UR6, URZ, 0x2, UR5 ;  /* 0x000000023f067899 */ /* 0x000fe40008011605 */
[----:B------:R-:W-:Y:S02]  /*7cb0*/  UISETP.GT.U32.AND UP1, UPT, UR5, 0x3, UPT ;  /* 0x000000030500788c */ /* 0x000fe4000bf24070 */
[----:B------:R-:W-:Y:S02]  /*7cc0*/  ULOP3.LUT UR6, UR6, 0x1, URZ, 0xc0, !UPT ;  /* 0x0000000106067892 */ /* 0x000fe4000f8ec03f */
[----:B------:R-:W-:-:S02]  /*7cd0*/  UISETP.LT.U32.AND UP1, UPT, UR9, 0x4, UP1 ;  /* 0x000000040900788c */ /* 0x000fc40008f21070 */
[----:B------:R-:W-:Y:S02]  /*7ce0*/  UISETP.NE.U32.AND UP0, UPT, UR6, 0x1, UPT ;  /* 0x000000010600788c */ /* 0x000fe4000bf05070 */
[----:B------:R-:W-:Y:S02]  /*7cf0*/  USEL UR7, URZ, 0x1, !UP1 ;  /* 0x000000013f077887 */ /* 0x000fe4000c800000 */
[----:B------:R-:W-:Y:S02]  /*7d00*/  UISETP.GT.U32.AND UP0, UPT, UR9, 0x3, !UP0 ;  /* 0x000000030900788c */ /* 0x000fe4000c704070 */
[----:B------:R-:W-:Y:S02]  /*7d10*/  ULOP3.LUT UR5, UR5, 0x3, URZ, 0xc0, !UPT ;  /* 0x0000000305057892 */ /* 0x000fe4000f8ec03f */
[----:B------:R-:W-:-:S04]  /*7d20*/  USEL UR6, URZ, 0x1, !UP0 ;  /* 0x000000013f067887 */ /* 0x000fc8000c000000 */
[----:B------:R-:W-:Y:S01]  /*7d30*/  ULOP3.LUT UR4, UR6, UR4, UR7, 0x96, !UPT ;  /* 0x0000000406047292 */ /* 0x000fe2000f8e9607 */
[----:B------:R-:W-:Y:S11]  /*7d40*/  @P1 BRA `(.L_x_169) ;  /* 0xffffff9400001947 */ /* 0x000ff6000383ffff */
[----:B------:R-:W-:Y:S05]  /*7d50*/  EXIT ;  /* 0x000000000000794d */ /* 0x000fea0003800000 */
.L_x_7:
[----:B0-----:R-:W-:Y:S01]  /*7d60*/  ULDC.64 UR4, c[0x0][0x650] ;  /* 0x0001940000047ab9 */ /* 0x001fe20000000a00 */
        /* <DEDUP_REMOVED lines=25> */
.L_x_171:
[----:B------:R-:W0:Y:S01]  /*7f00*/  LDC.64 R28, c[0x0][0x640] ;  /* 0x00019000ff1c7b82 */ /* 0x000e220000000a00 */
[-CC-:B------:R-:W-:Y:S01]  /*7f10*/  SHF.R.U64 R21, R16, R10.reuse, R17.reuse ;  /* 0x0000000a10157219 */ /* 0x180fe20000001211 */
[----:B------:R-:W-:Y:S01]  /*7f20*/  IMAD.MOV.U32 R27, RZ, RZ, 0x1 ;  /* 0x00000001ff1b7424 */ /* 0x000fe200078e00ff */
[----:B------:R-:W-:Y:S02]  /*7f30*/  SHF.R.U32.HI R5, RZ, R10, R17 ;  /* 0x0000000aff057219 */ /* 0x000fe40000011611 */
[----:B------:R-:W-:-:S03]  /*7f40*/  IADD3 R7, P0, RZ, -R21, RZ ;  /* 0x80000015ff077210 */ /* 0x000fc60007f1e0ff */
[----:B------:R-:W1:Y:S02]  /*7f50*/  LDC R14, c[0x0][0x618] ;  /* 0x00018600ff0e7b82 */ /* 0x000e640000000800 */
[----:B------:R-:W-:Y:S02]  /*7f60*/  IMAD.X R5, RZ, RZ, ~R5, P0 ;  /* 0x000000ffff057224 */ /* 0x000fe400000e0e05 */
[----:B------:R-:W-:-:S04]  /*7f70*/  IMAD.WIDE.U32 R12, R7, R24, R2 ;  /* 0x00000018070c7225 */ /* 0x000fc800078e0002 */
[----:B------:R-:W2:Y:S01]  /*7f80*/  LDC R16, c[0x0][0x608] ;  /* 0x00018200ff107b82 */ /* 0x000ea20000000800 */
[----:B------:R-:W-:-:S04]  /*7f90*/  IMAD R10, R5, R24, RZ ;  /* 0x00000018050a7224 */ /* 0x000fc800078e02ff */
[----:B------:R-:W-:Y:S02]  /*7fa0*/  IMAD R5, R7, R25, R10 ;  /* 0x0000001907057224 */ /* 0x000fe400078e020a */
[----:B------:R-:W-:Y:S01]  /*7fb0*/  IMAD.MOV.U32 R7, RZ, RZ, -0x1 ;  /* 0xffffffffff077424 */ /* 0x000fe200078e00ff */
[----:B------:R-:W3:Y:S01]  /*7fc0*/  LDC R26, c[0x0][0x658] ;  /* 0x00019600ff1a7b82 */ /* 0x000ee20000000800 */
[----:B------:R-:W-:Y:S01]  /*7fd0*/  IMAD.IADD R5, R13, 0x1, R5 ;  /* 0x000000010d057824 */ /* 0x000fe200078e0205 */
[----:B0-----:R-:W-:-:S04]  /*7fe0*/  ISETP.NE.U32.AND P0, PT, R28, RZ, PT ;  /* 0x000000ff1c00720c */ /* 0x001fc80003f05070 */
        /* <DEDUP_REMOVED lines=8> */
[-CC-:B---3--:R-:W-:Y:S02]  /*8070*/  SHF.R.U64 R24, R22, R26.reuse, R5.reuse ;  /* 0x0000001a16187219 */ /* 0x188fe40000001205 */
[-C--:B------:R-:W-:Y:S02]  /*8080*/  SHF.L.U32 R7, R7, R26.reuse, RZ ;  /* 0x0000001a07077219 */ /* 0x080fe400000006ff */
[----:B------:R-:W-:Y:S01]  /*8090*/  SHF.R.U32.HI R13, RZ, R26, R5 ;  /* 0x0000001aff0d7219 */ /* 0x000fe20000011605 */
[----:B------:R-:W-:Y:S01]  /*80a0*/  IMAD.MOV.U32 R12, RZ, RZ, R24 ;  /* 0x000000ffff0c7224 */ /* 0x000fe200078e0018 */
[----:B------:R-:W-:Y:S01]  /*80b0*/  LOP3.LUT R31, RZ, R7, RZ, 0x33, !PT ;  /* 0x00000007ff1f7212 */ /* 0x000fe200078e33ff */
[----:B------:R-:W3:Y:S01]  /*80c0*/  LDC R30, c[0x0][0x610] ;  /* 0x00018400ff1e7b82 */ /* 0x000ee20000000800 */
[----:B------:R-:W-:Y:S05]  /*80d0*/  @!P0 BRA `(.L_x_172) ;  /* 0x0000000000288947 */ /* 0x000fea0003800000 */
        /* <DEDUP_REMOVED lines=10> */
.L_x_172:
[----:B-1----:R-:W-:Y:S01]  /*8180*/  SHF.R.U64 R10, R12, R10, R13 ;  /* 0x0000000a0c0a7219 */ /* 0x002fe2000000120d */
[----:B0-----:R-:W-:Y:S01]  /*8190*/  VIADD R9, R23, 0xffffffff ;  /* 0xffffffff17097836 */ /* 0x001fe20000000000 */
[----:B------:R-:W-:Y:S01]  /*81a0*/  SHF.L.U32 R27, R27, R26, RZ ;  /* 0x0000001a1b1b7219 */ /* 0x000fe200000006ff */
[----:B------:R-:W-:Y:S01]  /*81b0*/  @P3 IMAD R11, R19, R20, R8 ;  /* 0x00000014130b3224 */ /* 0x000fe200078e0208 */
[----:B------:R-:W-:Y:S01]  /*81c0*/  LOP3.LUT R5, R22, R31, RZ, 0xc0, !PT ;  /* 0x0000001f16057212 */ /* 0x000fe200078ec0ff */
[----:B------:R-:W-:Y:S01]  /*81d0*/  IMAD.MOV R7, RZ, RZ, -R10 ;  /* 0x000000ffff077224 */ /* 0x000fe200078e0a0a */
[----:B------:R-:W-:Y:S01]  /*81e0*/  LOP3.LUT R18, R18, R9, RZ, 0xc0, !PT ;  /* 0x0000000912127212 */ /* 0x000fe200078ec0ff */
[----:B------:R-:W-:Y:S02]  /*81f0*/  IMAD.MOV.U32 R16, RZ, RZ, R21 ;  /* 0x000000ffff107224 */ /* 0x000fe400078e0015 */
[----:B------:R-:W-:Y:S02]  /*8200*/  IMAD R10, R27, R10, R5 ;  /* 0x0000000a1b0a7224 */ /* 0x000fe400078e0205 */
[----:B--2---:R-:W-:-:S02]  /*8210*/  IMAD R5, R7, R25, R24 ;  /* 0x0000001907057224 */ /* 0x004fc400078e0218 */
[----:B---3--:R-:W-:Y:S02]  /*8220*/  IMAD R11, R10, R30, R11 ;  /* 0x0000001e0a0b7224 */ /* 0x008fe400078e020b */
[----:B------:R-:W-:Y:S02]  /*8230*/  IMAD R18, R5, R23, R18 ;  /* 0x0000001705127224 */ /* 0x000fe400078e0212 */
[----:B------:R-:W-:-:S03]  /*8240*/  IMAD.MOV.U32 R7, RZ, RZ, 0x1 ;  /* 0x00000001ff077424 */ /* 0x000fc600078e00ff */
[----:B------:R-:W-:Y:S02]  /*8250*/  SEL R5, R18, R11, !P3 ;  /* 0x0000000b12057207 */ /* 0x000fe40005800000 */
[----:B------:R-:W-:-:S07]  /*8260*/  SEL R18, R11, R18, !P3 ;  /* 0x000000120b127207 */ /* 0x000fce0005800000 */
.L_x_170:
[----:B------:R-:W-:-:S08]  /*8270*/  NOP ;  /* 0x0000000000007918 */ /* 0x000fd00000000000 */
[----:B------:R-:W0:-:S00]  /*8280*/  USETMAXREG.DEALLOC.CTAPOOL 0x28 ;  /* 0x00000028000079c8 */ /* 0x000e0000080e0500 */
[----:B0-----:R-:W-:-:S13]  /*8290*/  ISETP.NE.AND P0, PT, R6, RZ, PT ;  /* 0x000000ff0600720c */ /* 0x001fda0003f05270 */
[----:B------:R-:W-:Y:S05]  /*82a0*/  @P0 EXIT ;  /* 0x000000000000094d */ /* 0x000fea0003800000 */
[----:B------:R-:W-:Y:S01]  /*82b0*/  LOP3.LUT P0, RZ, R7, 0xff, RZ, 0xc0, !PT ;  /* 0x000000ff07ff7812 */ /* 0x000fe2000780c0ff */
[----:B------:R-:W-:Y:S02]  /*82c0*/  IMAD.MOV.U32 R15, RZ, RZ, 0x1 ;  /* 0x00000001ff0f7424 */ /* 0x000fe400078e00ff */
[----:B------:R-:W-:-:S10]  /*82d0*/  IMAD.MOV.U32 R14, RZ, RZ, RZ ;  /* 0x000000ffff0e7224 */ /* 0x000fd400078e00ff */
[----:B------:R-:W-:Y:S05]  /*82e0*/  @!P0 BRA `(.L_x_173) ;  /* 0x0000000c00348947 */ /* 0x000fea0003800000 */
[----:B------:R-:W0:Y:S01]  /*82f0*/  LDC R6, c[0x0][0x28c] ;  /* 0x0000a300ff067b82 */ /* 0x000e220000000800 */
[----:B------:R-:W-:Y:S01]  /*8300*/  ULDC UR5, c[0x0][0x658] ;  /* 0x0001960000057ab9 */ /* 0x000fe20000000800 */
[----:B------:R-:W-:Y:S01]  /*8310*/  UMOV UR7, 0xffffffff ;  /* 0xffffffff00077882 */ /* 0x000fe20000000000 */
[----:B------:R-:W-:Y:S01]  /*8320*/  ULDC UR6, c[0x0][0xc] ;  /* 0x0000030000067ab9 */ /* 0x000fe20000000800 */
[----:B------:R-:W-:Y:S01]  /*8330*/  USHF.L.U32 UR8, UR7, UR5, URZ ;  /* 0x0000000507087299 */ /* 0x000fe2000800063f */
[----:B------:R-:W-:Y:S01]  /*8340*/  BSSY B0, `(.L_x_173) ;  /* 0x00000c7000007945 */ /* 0x000fe20003800000 */
[----:B------:R-:W-:Y:S01]  /*8350*/  UMOV UR9, 0x1 ;  /* 0x0000000100097882 */ /* 0x000fe20000000000 */
[----:B------:R-:W-:Y:S01]  /*8360*/  ULDC UR7, c[0x0][0x10] ;  /* 0x0000040000077ab9 */ /* 0x000fe20000000800 */
[----:B------:R-:W1:Y:S01]  /*8370*/  S2UR UR10, SR_CgaCtaId ;  /* 0x00000000000a79c3 */ /* 0x000e620000008800 */
[----:B------:R-:W-:Y:S01]  /*8380*/  UIMAD.WIDE.U32 UR6, UR6, UR7, URZ ;  /* 0x00000007060672a5 */ /* 0x000fe2000f8e003f */
[----:B------:R-:W-:Y:S01]  /*8390*/  IMAD.MOV.U32 R12, RZ, RZ, 0x1 ;  /* 0x00000001ff0c7424 */ /* 0x000fe200078e00ff */
[----:B------:R-:W-:Y:S01]  /*83a0*/  USHF.L.U32 UR18, UR9, UR5, URZ ;  /* 0x0000000509127299 */ /* 0x000fe2000800063f */
[----:B------:R-:W-:Y:S01]  /*83b0*/  LOP3.LUT R17, R4, 0x2, RZ, 0xfc, !PT ;  /* 0x0000000204117812 */ /* 0x000fe200078efcff */
[----:B------:R-:W-:Y:S01]  /*83c0*/  IMAD.MOV.U32 R15, RZ, RZ, 0x1 ;  /* 0x00000001ff0f7424 */ /* 0x000fe200078e00ff */
[----:B------:R-:W-:Y:S01]  /*83d0*/  ULDC UR5, c[0x0][0x14] ;  /* 0x0000050000057ab9 */ /* 0x000fe20000000800 */
[----:B------:R-:W-:Y:S01]  /*83e0*/  IMAD.MOV.U32 R14, RZ, RZ, RZ ;  /* 0x000000ffff0e7224 */ /* 0x000fe200078e00ff */
[----:B------:R-:W-:-:S02]  /*83f0*/  UIMAD.WIDE.U32 UR20, UR6, UR5, URZ ;  /* 0x00000005061472a5 */ /* 0x000fc4000f8e003f */
[----:B------:R-:W-:Y:S01]  /*8400*/  UIMAD UR13, UR7, UR5, URZ ;  /* 0x00000005070d72a4 */ /* 0x000fe2000f8e023f */
[----:B------:R-:W-:Y:S01]  /*8410*/  ULDC UR4, c[0x0][0x600] ;  /* 0x0001800000047ab9 */ /* 0x000fe20000000800 */
[----:B------:R-:W-:Y:S02]  /*8420*/  ULOP3.LUT UR17, URZ, UR8, URZ, 0x33, !UPT ;  /* 0x000000083f117292 */ /* 0x000fe4000f8e333f */
[----:B------:R-:W-:Y:S01]  /*8430*/  UIADD3 UR4, UR4, -0x1, URZ ;  /* 0xffffffff04047890 */ /* 0x000fe2000fffe03f */
[----:B0-----:R-:W-:Y:S01]  /*8440*/  VIADD R6, R6, 0x3f ;  /* 0x0000003f06067836 */ /* 0x001fe20000000000 */
[----:B------:R-:W-:Y:S01]  /*8450*/  UIADD3 UR13, UR21, UR13, URZ ;  /* 0x0000000d150d7290 */ /* 0x000fe2000fffe03f */
[----:B------:R-:W-:-:S03]  /*8460*/  ULDC.64 UR22, c[0x0][0x198] ;  /* 0x0000660000167ab9 */ /* 0x000fc60000000a00 */
[----:B------:R-:W-:Y:S01]  /*8470*/  SHF.R.S32.HI R7, RZ, 0x1f, R6 ;  /* 0x0000001fff077819 */ /* 0x000fe20000011406 */
[----:B-1----:R-:W-:-:S03]  /*8480*/  IMAD.U32 R11, RZ, RZ, UR10 ;  /* 0x0000000aff0b7e24 */ /* 0x002fc6000f8e00ff */
[----:B------:R-:W-:-:S04]  /*8490*/  LEA.HI R7, R7, R6, RZ, 0x6 ;  /* 0x0000000607077211 */ /* 0x000fc800078f30ff */
[----:B------:R-:W-:-:S05]  /*84a0*/  SHF.R.S32.HI R13, RZ, 0x6, R7 ;  /* 0x00000006ff0d7819 */ /* 0x000fca0000011407 */
[----:B------:R-:W-:-:S07]  /*84b0*/  VIADD R10, R13, 0x1 ;  /* 0x000000010d0a7836 */ /* 0x000fce0000000000 */
.L_x_184:
[----:B------:R-:W-:-:S03]  /*84c0*/  UMOV UR5, 0xffffffff ;  /* 0xffffffff00057882 */ /* 0x000fc60000000000 */
[----:B------:R-:W-:Y:S05]  /*84d0*/  BRA.DIV UR5, `(.L_x_174) ;  /* 0x0000000e05a87947 */ /* 0x000fea000b800000 */
[----:B------:R-:W-:-:S13]  /*84e0*/  ELECT P0, URZ, PT ;  /* 0x00000000003f782f */ /* 0x000fda0003800000 */
.L_x_195:
[----:B------:R-:W0:Y:S01]  /*84f0*/  LDC R6, c[0x0][0x28c] ;  /* 0x0000a300ff067b82 */ /* 0x000e220000000800 */
[----:B------:R-:W-:Y:S01]  /*8500*/  BSSY B1, `(.L_x_175) ;  /* 0x0000039000017945 */ /* 0x000fe20003800000 */
[----:B0-----:R-:W-:-:S13]  /*8510*/  ISETP.LT.OR P0, PT, R6, 0x1, !P0 ;  /* 0x000000010600780c */ /* 0x001fda0004701670 */
[----:B------:R-:W-:Y:S05]  /*8520*/  @P0 BRA `(.L_x_176) ;  /* 0x0000000000d80947 */ /* 0x000fea0003800000 */
[----:B------:R-:W-:Y:S02]  /*8530*/  IMAD R18, R18, 0x2, R11 ;  /* 0x0000000212127824 */ /* 0x000fe400078e020b */
[----:B------:R-:W-:Y:S02]  /*8540*/  IMAD.SHL.U32 R19, R5, 0x80, RZ ;  /* 0x0000008005137824 */ /* 0x000fe400078e00ff */
[----:B------:R-:W-:Y:S02]  /*8550*/  IMAD.MOV.U32 R22, RZ, RZ, RZ ;  /* 0x000000ffff167224 */ /* 0x000fe400078e00ff */
[----:B------:R-:W-:Y:S02]  /*8560*/  IMAD.MOV.U32 R5, RZ, RZ, R10 ;  /* 0x000000ffff057224 */ /* 0x000fe400078e000a */
[----:B------:R-:W-:Y:S02]  /*8570*/  IMAD.MOV.U32 R6, RZ, RZ, R15 ;  /* 0x000000ffff067224 */ /* 0x000fe400078e000f */
[----:B------:R-:W-:-:S02]  /*8580*/  IMAD.MOV.U32 R7, RZ, RZ, R14 ;  /* 0x000000ffff077224 */ /* 0x000fc400078e000e */
[----:B------:R-:W-:-:S07]  /*8590*/  IMAD.SHL.U32 R18, R18, 0x40, RZ ;  /* 0x0000004012127824 */ /* 0x000fce00078e00ff */
.L_x_179:
[----:B------:R-:W0:Y:S01]  /*85a0*/  S2UR UR5, SR_CgaCtaId ;  /* 0x00000000000579c3 */ /* 0x000e220000008800 */
[----:B------:R-:W-:Y:S02]  /*85b0*/  MOV R8, 0x400 ;  /* 0x0000040000087802 */ /* 0x000fe40000000f00 */
[----:B------:R-:W-:-:S13]  /*85c0*/  LOP3.LUT P1, RZ, R0, 0x7f, RZ, 0xc0, !PT ;  /* 0x0000007f00ff7812 */ /* 0x000fda000782c0ff */
[----:B------:R-:W1:Y:S01]  /*85d0*/  @!P1 LDC R9, c[0x0][0x500] ;  /* 0x00014000ff099b82 */ /* 0x000e620000000800 */
[----:B0-----:R-:W-:-:S05]  /*85e0*/  IMAD.U32 R11, RZ, RZ, UR5 ;  /* 0x00000005ff0b7e24 */ /* 0x001fca000f8e00ff */
[----:B------:R-:W-:Y:S02]  /*85f0*/  LEA R20, R11, R8, 0x18 ;  /* 0x000000080b147211 */ /* 0x000fe400078ec0ff */
[----:B------:R-:W-:-:S03]  /*8600*/  SHF.L.U32 R8, R6, 0x1f, RZ ;  /* 0x0000001f06087819 */ /* 0x000fc600000006ff */
[----:B------:R-:W-:-:S04]  /*8610*/  IMAD R21, R7, 0x8, R20 ;  /* 0x0000000807157824 */ /* 0x000fc800078e0214 */
[----:B------:R-:W0:Y:S02]  /*8620*/  SYNCS.PHASECHK.TRANS64.TRYWAIT P0, [R21+URZ+0x20], R8 ;  /* 0x00002008150075a7 */ /* 0x000e24000800017f */
[----:B01----:R-:W-:Y:S05]  /*8630*/  @!P0 BRA `(.L_x_177) ;  /* 0x0000000c00708947 */ /* 0x003fea0003800000 */
.L_x_196:
[----:B0-----:R-:W-:Y:S01]  /*8640*/  PRMT R8, R17, 0x9910, RZ ;  /* 0x0000991011087816 */ /* 0x001fe200000000ff */
[----:B------:R0:W-:Y:S03]  /*8650*/  @!P1 SYNCS.ARRIVE.TRANS64 RZ, [R21+URZ], R9 ;  /* 0x0000000915ff99a7 */ /* 0x0001e6000800003f */
[----:B------:R-:W-:-:S13]  /*8660*/  ISETP.NE.AND P0, PT, R8, 0x2, PT ;  /* 0x000000020800780c */ /* 0x000fda0003f05270 */
[----:B0-----:R-:W-:Y:S05]  /*8670*/  @P0 BRA `(.L_x_178) ;  /* 0x0000000000040947 */ /* 0x001fea0003800000 */
[----:B------:R-:W-:Y:S01]  /*8680*/  BPT.TRAP 0x1 ;  /* 0x000000040000795c */ /* 0x000fe20000300000 */
.L_x_178:
[----:B------:R-:W-:Y:S01]  /*8690*/  IMAD.SHL.U32 R8, R7, 0x2000, RZ ;  /* 0x0000200007087824 */ /* 0x000fe200078e00ff */
[C---:B------:R-:W-:Y:S01]  /*86a0*/  R2UR UR8, R20.reuse ;  /* 0x00000000140872ca */ /* 0x040fe200000e0000 */
[----:B------:R-:W-:Y:S01]  /*86b0*/  VIADD R5, R5, 0xffffffff ;  /* 0xffffffff05057836 */ /* 0x000fe20000000000 */
[----:B------:R-:W-:Y:S01]  /*86c0*/  R2UR UR9, R21 ;  /* 0x00000000150972ca */ /* 0x000fe200000e0000 */
[--C-:B------:R-:W-:Y:S01]  /*86d0*/  IMAD R9, R11, 0x1000, R8.reuse ;  /* 0x000010000b097824 */ /* 0x100fe200078e0208 */
[----:B------:R-:W-:Y:S01]  /*86e0*/  IADD3 R8, R20, 0x8100, R8 ;  /* 0x0000810014087810 */ /* 0x000fe20007ffe008 */
[----:B------:R-:W-:Y:S01]  /*86f0*/  UIADD3 UR6, UP0, UR22, 0xf0, URZ ;  /* 0x000000f016067890 */ /* 0x000fe2000ff1e03f */
[----:B------:R-:W-:Y:S01]  /*8700*/  R2UR UR11, R18 ;  /* 0x00000000120b72ca */ /* 0x000fe200000e0000 */
[----:B------:R-:W-:Y:S01]  /*8710*/  UIADD3 UR24, UP1, UR22, 0x1f0, URZ ;  /* 0x000001f016187890 */ /* 0x000fe2000ff3e03f */
[----:B------:R-:W-:Y:S01]  /*8720*/  R2UR UR5, R9 ;  /* 0x00000000090572ca */ /* 0x000fe200000e0000 */
[----:B------:R-:W-:Y:S01]  /*8730*/  UIADD3.X UR7, URZ, UR23, URZ, UP0, !UPT ;  /* 0x000000173f077290 */ /* 0x000fe200087fe43f */
[----:B------:R-:W-:Y:S01]  /*8740*/  R2UR UR10, R22 ;  /* 0x00000000160a72ca */ /* 0x000fe200000e0000 */
[----:B------:R-:W-:Y:S01]  /*8750*/  VIADD R7, R7, 0x1 ;  /* 0x0000000107077836 */ /* 0x000fe20000000000 */
[----:B------:R-:W-:Y:S01]  /*8760*/  R2UR UR12, R16 ;  /* 0x00000000100c72ca */ /* 0x000fe200000e0000 */
[----:B------:R-:W-:Y:S01]  /*8770*/  UIADD3.X UR25, URZ, UR23, URZ, UP1, !UPT ;  /* 0x000000173f197290 */ /* 0x000fe20008ffe43f */
[----:B------:R-:W-:Y:S01]  /*8780*/  R2UR UR16, R8 ;  /* 0x00000000081072ca */ /* 0x000fe200000e0000 */
[----:B------:R-:W-:Y:S01]  /*8790*/  UMOV UR14, 0x0 ;  /* 0x00000000000e7882 */ /* 0x000fe20000000000 */
[----:B------:R-:W-:Y:S01]  /*87a0*/  R2UR UR19, R19 ;  /* 0x00000000131372ca */ /* 0x000fe200000e0000 */
[----:B------:R-:W-:Y:S01]  /*87b0*/  UMOV UR15, 0x10000000 ;  /* 0x10000000000f7882 */ /* 0x000fe20000000000 */
[----:B------:R-:W-:Y:S01]  /*87c0*/  ISETP.GT.AND P1, PT, R5, 0x1, PT ;  /* 0x000000010500780c */ /* 0x000fe20003f24270 */
[----:B------:R-:W-:Y:S01]  /*87d0*/  VIADD R22, R22, 0x40 ;  /* 0x0000004016167836 */ /* 0x000fe20000000000 */
[----:B------:R-:W-:Y:S01]  /*87e0*/  ISETP.NE.AND P0, PT, R7, 0x4, PT ;  /* 0x000000040700780c */ /* 0x000fe20003f05270 */
[----:B------:R-:W-:-:S03]  /*87f0*/  UIADD3 UR8, UR8, 0x100, UR5 ;  /* 0x0000010008087890 */ /* 0x000fc6000fffe005 */
[----:B------:R-:W-:Y:S01]  /*8800*/  UMOV UR5, 0x30000 ;  /* 0x0003000000057882 */ /* 0x000fe20000000000 */
[----:B------:R-:W-:Y:S02]  /*8810*/  SEL R9, RZ, 0x1, P0 ;  /* 0x00000001ff097807 */ /* 0x000fe40000000000 */
[----:B------:R-:W-:Y:S02]  /*8820*/  SEL R7, R7, RZ, P0 ;  /* 0x000000ff07077207 */ /* 0x000fe40000000000 */
[----:B------:R-:W-:Y:S01]  /*8830*/  LOP3.LUT R6, R6, R9, RZ, 0x3c, !PT ;  /* 0x0000000906067212 */ /* 0x000fe200078e3cff */
[----:B------:R0:W-:Y:S02]  /*8840*/  UTMALDG.3D.MULTICAST [UR8], [UR6], UR5, desc[UR14] ;  /* 0x00000e08060073b4 */ /* 0x0001e40008011805 */
[----:B0-----:R-:W-:Y:S01]  /*8850*/  UMOV UR8, UR16 ;  /* 0x0000001000087c82 */ /* 0x001fe20008000000 */
[----:B------:R-:W-:Y:S02]  /*8860*/  UMOV UR11, UR19 ;  /* 0x00000013000b7c82 */ /* 0x000fe40008000000 */
[----:B------:R0:W-:Y:S02]  /*8870*/  UTMALDG.3D [UR8], [UR24], desc[UR14] ;  /* 0x00000e08180075b4 */ /* 0x0001e40008011000 */
[----:B0-----:R-:W-:Y:S05]  /*8880*/  @P1 BRA `(.L_x_179) ;  /* 0xfffffffc00441947 */ /* 0x001fea000383ffff */
.L_x_176:
[----:B------:R-:W-:Y:S05]  /*8890*/  BSYNC B1 ;  /* 0x0000000000017941 */ /* 0x000fea0003800000 */
.L_x_175:
[----:B------:R-:W-:Y:S01]  /*88a0*/  LOP3.LUT P1, RZ, R12, 0xff, RZ, 0xc0, !PT ;  /* 0x000000ff0cff7812 */ /* 0x000fe2000782c0ff */
[C---:B------:R-:W-:Y:S01]  /*88b0*/  IMAD.IADD R14, R13.reuse, 0x1, R14 ;  /* 0x000000010d0e7824 */ /* 0x040fe200078e020e */
[----:B------:R-:W-:Y:S01]  /*88c0*/  IADD3 R2, P2, R2, UR20, RZ ;  /* 0x0000001402027c10 */ /* 0x000fe2000ff5e0ff */
[----:B------:R-:W-:Y:S01]  /*88d0*/  ULDC.64 UR6, c[0x0][0x650] ;  /* 0x0001940000067ab9 */ /* 0x000fe20000000a00 */
[----:B------:R-:W-:Y:S01]  /*88e0*/  BSSY B1, `(.L_x_180) ;  /* 0x000006a000017945 */ /* 0x000fe20003800000 */
[----:B------:R-:W-:Y:S01]  /*88f0*/  IMAD.MOV.U32 R18, RZ, RZ, -0x1 ;  /* 0xffffffffff127424 */ /* 0x000fe200078e00ff */
[----:B------:R-:W-:Y:S01]  /*8900*/  ISETP.GT.U32.AND P0, PT, R14, 0x3, PT ;  /* 0x000000030e00780c */ /* 0x000fe20003f04070 */
[----:B------:R-:W-:Y:S01]  /*8910*/  IMAD.MOV.U32 R16, RZ, RZ, -0x1 ;  /* 0xffffffffff107424 */ /* 0x000fe200078e00ff */
[----:B------:R-:W-:Y:S02]  /*8920*/  SHF.R.U32.HI R5, RZ, 0x2, R14 ;  /* 0x00000002ff057819 */ /* 0x000fe4000001160e */
[----:B------:R-:W-:-:S02]  /*8930*/  ISETP.LT.U32.AND P0, PT, R13, 0x4, P0 ;  /* 0x000000040d00780c */ /* 0x000fc40000701070 */
[----:B------:R-:W-:Y:S01]  /*8940*/  IADD3.X R3, R3, UR13, RZ, P2, !PT ;  /* 0x0000000d03037c10 */ /* 0x000fe200097fe4ff */
[----:B------:R-:W0:Y:S01]  /*8950*/  @P1 S2R R11, SR_CgaCtaId ;  /* 0x00000000000b1919 */ /* 0x000e220000008800 */
[----:B------:R-:W-:Y:S02]  /*8960*/  @P1 MOV R6, 0x400 ;  /* 0x0000040000061802 */ /* 0x000fe40000000f00 */
[----:B------:R-:W-:Y:S02]  /*8970*/  ISETP.GE.U32.AND P2, PT, R2, UR6, PT ;  /* 0x0000000602007c0c */ /* 0x000fe4000bf46070 */
[----:B------:R-:W-:Y:S02]  /*8980*/  LOP3.LUT R5, R5, 0x1, RZ, 0xc0, !PT ;  /* 0x0000000105057812 */ /* 0x000fe400078ec0ff */
[----:B------:R-:W-:Y:S02]  /*8990*/  LOP3.LUT R14, R14, 0x3, RZ, 0xc0, !PT ;  /* 0x000000030e0e7812 */ /* 0x000fe400078ec0ff */
[----:B------:R-:W-:-:S02]  /*89a0*/  PRMT R12, RZ, 0x7610, R12 ;  /* 0x00007610ff0c7816 */ /* 0x000fc4000000000c */
[----:B0-----:R-:W-:-:S04]  /*89b0*/  @P1 LEA R6, R11, R6, 0x18 ;  /* 0x000000060b061211 */ /* 0x001fc800078ec0ff */
[----:B------:R0:W-:Y:S01]  /*89c0*/  @P1 SYNCS.ARRIVE.TRANS64.A1T0 RZ, [R6+URZ+0x58], RZ ;  /* 0x000058ff06ff19a7 */ /* 0x0001e2000810003f */
[----:B------:R-:W-:-:S04]  /*89d0*/  ISETP.NE.U32.AND P1, PT, R5, 0x1, PT ;  /* 0x000000010500780c */ /* 0x000fc80003f25070 */
[----:B------:R-:W-:Y:S02]  /*89e0*/  ISETP.GT.U32.AND P1, PT, R13, 0x3, !P1 ;  /* 0x000000030d00780c */ /* 0x000fe40004f24070 */
[----:B0-----:R-:W-:Y:S02]  /*89f0*/  SEL R6, RZ, 0x1, !P0 ;  /* 0x00000001ff067807 */ /* 0x001fe40004000000 */
[----:B------:R-:W-:Y:S02]  /*8a00*/  ISETP.GE.U32.AND.EX P0, PT, R3, UR7, PT, P2 ;  /* 0x0000000703007c0c */ /* 0x000fe4000bf06120 */
[----:B------:R-:W-:-:S04]  /*8a10*/  SEL R5, RZ, 0x1, !P1 ;  /* 0x00000001ff057807 */ /* 0x000fc80004800000 */
[--C-:B------:R-:W-:Y:S01]  /*8a20*/  LOP3.LUT R15, R5, R15, R6.reuse, 0x96, !PT ;  /* 0x0000000f050f7212 */ /* 0x100fe200078e9606 */
[----:B------:R-:W-:Y:S01]  /*8a30*/  IMAD.MOV.U32 R5, RZ, RZ, -0x1 ;  /* 0xffffffffff057424 */ /* 0x000fe200078e00ff */
[----:B------:R-:W-:-:S05]  /*8a40*/  PRMT R6, RZ, 0x7610, R6 ;  /* 0x00007610ff067816 */ /* 0x000fca0000000006 */
[----:B------:R-:W-:Y:S05]  /*8a50*/  @P0 BRA `(.L_x_181) ;  /* 0x0000000400480947 */ /* 0x000fea0003800000 */
[----:B------:R-:W0:Y:S01]  /*8a60*/  S2R R18, SR_CTAID.X ;  /* 0x0000000000127919 */ /* 0x000e220000002500 */
[----:B------:R-:W-:Y:S01]  /*8a70*/  ULDC.64 UR6, c[0x0][0x628] ;  /* 0x00018a0000067ab9 */ /* 0x000fe20000000a00 */
[----:B------:R-:W1:Y:S01]  /*8a80*/  LDC R19, c[0x0][0x144] ;  /* 0x00005100ff137b82 */ /* 0x000e620000000800 */
[----:B------:R-:W-:Y:S01]  /*8a90*/  ISETP.NE.U32.AND P0, PT, RZ, UR6, PT ;  /* 0x00000006ff007c0c */ /* 0x000fe2000bf05070 */
[----:B------:R-:W2:Y:S01]  /*8aa0*/  S2R R5, SR_CTAID.Y ;  /* 0x0000000000057919 */ /* 0x000ea20000002600 */
[----:B------:R-:W-:Y:S01]  /*8ab0*/  ULDC UR8, c[0x0][0x630] ;  /* 0x00018c0000087ab9 */ /* 0x000fe20000000800 */
[----:B------:R-:W-:Y:S01]  /*8ac0*/  ULDC UR9, c[0x0][0x150] ;  /* 0x0000540000097ab9 */ /* 0x000fe20000000800 */
[----:B------:R-:W-:Y:S01]  /*8ad0*/  ISETP.NE.AND.EX P0, PT, RZ, UR7, PT, P0 ;  /* 0x00000007ff007c0c */ /* 0x000fe2000bf05300 */
[----:B------:R-:W-:Y:S02]  /*8ae0*/  IMAD.MOV.U32 R6, RZ, RZ, R2 ;  /* 0x000000ffff067224 */ /* 0x000fe400078e0002 */
[----:B------:R-:W-:Y:S01]  /*8af0*/  IMAD.MOV.U32 R7, RZ, RZ, R3 ;  /* 0x000000ffff077224 */ /* 0x000fe200078e0003 */
[----:B0-----:R-:W-:-:S09]  /*8b00*/  I2FP.F32.U32 R20, R18 ;  /* 0x0000001200147245 */ /* 0x001fd20000201000 */
[----:B------:R-:W-:Y:S05]  /*8b10*/  @!P0 BRA `(.L_x_182) ;  /* 0x0000000000288947 */ /* 0x000fea0003800000 */
[----:B------:R-:W-:Y:S02]  /*8b20*/  ULDC UR5, c[0x0][0x634] ;  /* 0x00018d0000057ab9 */ /* 0x000fe40000000800 */
[----:B------:R-:W-:-:S05]  /*8b30*/  IADD3 R7, P0, R2, UR5, RZ ;  /* 0x0000000502077c10 */ /* 0x000fca000ff1e0ff */
[----:B------:R-:W-:-:S04]  /*8b40*/  IMAD.X R21, RZ, RZ, R3, P0 ;  /* 0x000000ffff157224 */ /* 0x000fc800000e0603 */
[----:B------:R-:W-:-:S04]  /*8b50*/  IMAD.WIDE.U32 R8, R21, UR6, RZ ;  /* 0x0000000615087c25 */ /* 0x000fc8000f8e00ff */
[----:B------:R-:W-:-:S04]  /*8b60*/  IMAD.WIDE.U32 R8, P0, R7, UR7, R8 ;  /* 0x0000000707087c25 */ /* 0x000fc8000f800008 */
[----:B------:R-:W-:-:S04]  /*8b70*/  IMAD.WIDE.U32 R6, R7, UR6, RZ ;  /* 0x0000000607067c25 */ /* 0x000fc8000f8e00ff */
[----:B------:R-:W-:Y:S01]  /*8b80*/  IMAD.MOV.U32 R6, RZ, RZ, R9 ;  /* 0x000000ffff067224 */ /* 0x000fe200078e0009 */
[----:B------:R-:W-:Y:S01]  /*8b90*/  IADD3 RZ, P1, R7, R8, RZ ;  /* 0x0000000807ff7210 */ /* 0x000fe20007f3e0ff */
[----:B------:R-:W-:-:S04]  /*8ba0*/  IMAD.X R7, RZ, RZ, RZ, P0 ;  /* 0x000000ffff077224 */ /* 0x000fc800000e06ff */
[----:B------:R-:W-:-:S08]  /*8bb0*/  IMAD.WIDE.U32.X R6, R21, UR7, R6, P1 ;  /* 0x0000000715067c25 */ /* 0x000fd000088e0406 */
.L_x_182:
[----:B------:R-:W-:Y:S01]  /*8bc0*/  FMUL R20, R20, UR9 ;  /* 0x0000000914147c20 */ /* 0x000fe20008400000 */
[--C-:B------:R-:W-:Y:S01]  /*8bd0*/  SHF.R.U64 R16, R6, UR8, R7.reuse ;  /* 0x0000000806107c19 */ /* 0x100fe20008001207 */
[----:B------:R-:W-:Y:S01]  /*8be0*/  ULDC.64 UR6, c[0x0][0x620] ;  /* 0x0001880000067ab9 */ /* 0x000fe20000000a00 */
[----:B------:R-:W-:Y:S01]  /*8bf0*/  SHF.R.U32.HI R6, RZ, UR8, R7 ;  /* 0x00000008ff067c19 */ /* 0x000fe20008011607 */
[----:B------:R-:W-:Y:S01]  /*8c00*/  ULDC.64 UR8, c[0x0][0x640] ;  /* 0x0001900000087ab9 */ /* 0x000fe20000000a00 */
[----:B------:R-:W-:Y:S01]  /*8c10*/  IADD3 R7, P0, RZ, -R16, RZ ;  /* 0x80000010ff077210 */ /* 0x000fe20007f1e0ff */
[----:B------:R-:W0:Y:S01]  /*8c20*/  F2I.U32.TRUNC.NTZ R20, R20 ;  /* 0x0000001400147305 */ /* 0x000e22000020f000 */
[----:B------:R-:W3:Y:S01]  /*8c30*/  LDC R22, c[0x0][0x148] ;  /* 0x00005200ff167b82 */ /* 0x000ee20000000800 */
[----:B------:R-:W-:Y:S02]  /*8c40*/  ULDC UR5, c[0x0][0x618] ;  /* 0x0001860000057ab9 */ /* 0x000fe40000000800 */
[----:B------:R-:W-:Y:S01]  /*8c50*/  IMAD.X R6, RZ, RZ, ~R6, P0 ;  /* 0x000000ffff067224 */ /* 0x000fe200000e0e06 */
[----:B------:R-:W-:-:S03]  /*8c60*/  ISETP.NE.U32.AND P0, PT, RZ, UR8, PT ;  /* 0x00000008ff007c0c */ /* 0x000fc6000bf05070 */
[----:B------:R-:W-:Y:S01]  /*8c70*/  IMAD R6, R6, UR6, RZ ;  /* 0x0000000606067c24 */ /* 0x000fe2000f8e02ff */
[----:B------:R-:W-:-:S03]  /*8c80*/  ISETP.NE.AND.EX P0, PT, RZ, UR9, PT, P0 ;  /* 0x00000009ff007c0c */ /* 0x000fc6000bf05300 */
[C---:B------:R-:W-:Y:S02]  /*8c90*/  IMAD R9, R7.reuse, UR7, R6 ;  /* 0x0000000707097c24 */ /* 0x040fe4000f8e0206 */
[----:B------:R-:W-:Y:S01]  /*8ca0*/  IMAD.WIDE.U32 R6, R7, UR6, R2 ;  /* 0x0000000607067c25 */ /* 0x000fe2000f8e0002 */
[----:B------:R-:W-:-:S03]  /*8cb0*/  ULDC UR6, c[0x0][0x154] ;  /* 0x0000550000067ab9 */ /* 0x000fc60000000800 */
[----:B0-----:R-:W-:Y:S02]  /*8cc0*/  IMAD.MOV R8, RZ, RZ, -R20 ;  /* 0x000000ffff087224 */ /* 0x001fe400078e0a14 */
[----:B------:R-:W-:Y:S02]  /*8cd0*/  IMAD.IADD R7, R7, 0x1, R9 ;  /* 0x0000000107077824 */ /* 0x000fe400078e0209 */
[----:B-1----:R-:W-:Y:S01]  /*8ce0*/  IMAD R18, R19, R8, R18 ;  /* 0x0000000813127224 */ /* 0x002fe200078e0212 */
[----:B--2---:R-:W-:Y:S02]  /*8cf0*/  I2FP.F32.U32 R8, R5 ;  /* 0x0000000500087245 */ /* 0x004fe40000201000 */
[--C-:B------:R-:W-:Y:S02]  /*8d00*/  SHF.R.U64 R19, R6, UR5, R7.reuse ;  /* 0x0000000506137c19 */ /* 0x100fe40008001207 */
[----:B------:R-:W-:Y:S01]  /*8d10*/  SHF.R.U32.HI R6, RZ, UR5, R7 ;  /* 0x00000005ff067c19 */ /* 0x000fe20008011607 */
[----:B------:R-:W-:Y:S01]  /*8d20*/  FMUL R8, R8, UR6 ;  /* 0x0000000608087c20 */ /* 0x000fe20008400000 */
[----:B------:R-:W-:-:S02]  /*8d30*/  ULDC UR5, c[0x0][0x608] ;  /* 0x0001820000057ab9 */ /* 0x000fc40000000800 */
[--C-:B------:R-:W-:Y:S01]  /*8d40*/  SHF.R.U64 R21, R19, UR5, R6.reuse ;  /* 0x0000000513157c19 */ /* 0x100fe20008001206 */
[----:B------:R0:W1:Y:S01]  /*8d50*/  F2I.U32.TRUNC.NTZ R24, R8 ;  /* 0x0000000800187305 */ /* 0x000062000020f000 */
[----:B------:R-:W-:Y:S01]  /*8d60*/  SHF.R.U32.HI R6, RZ, UR5, R6 ;  /* 0x00000005ff067c19 */ /* 0x000fe20008011606 */
[----:B------:R-:W-:-:S03]  /*8d70*/  ULDC UR5, c[0x0][0x658] ;  /* 0x0001960000057ab9 */ /* 0x000fc60000000800 */
[--C-:B------:R-:W-:Y:S02]  /*8d80*/  SHF.R.U64 R20, R21, UR5, R6.reuse ;  /* 0x0000000515147c19 */ /* 0x100fe40008001206 */
[----:B------:R-:W-:-:S03]  /*8d90*/  SHF.R.U32.HI R23, RZ, UR5, R6 ;  /* 0x00000005ff177c19 */ /* 0x000fc60008011606 */
[----:B------:R-:W-:Y:S02]  /*8da0*/  IMAD.MOV.U32 R6, RZ, RZ, R20 ;  /* 0x000000ffff067224 */ /* 0x000fe400078e0014 */
[----:B------:R-:W-:Y:S01]  /*8db0*/  IMAD.MOV.U32 R7, RZ, RZ, R23 ;  /* 0x000000ffff077224 */ /* 0x000fe200078e0017 */
[----:B0-----:R-:W-:Y:S06]  /*8dc0*/  @!P0 BRA `(.L_x_183) ;  /* 0x0000000000288947 */ /* 0x001fec0003800000 */
        /* <DEDUP_REMOVED lines=10> */
.L_x_183:
[----:B------:R-:W-:Y:S01]  /*8e70*/  ULDC UR5, c[0x0][0x648] ;  /* 0x0001920000057ab9 */ /* 0x000fe20000000800 */
[----:B-1----:R-:W-:Y:S01]  /*8e80*/  IMAD.MOV R24, RZ, RZ, -R24 ;  /* 0x000000ffff187224 */ /* 0x002fe200078e0a18 */
[----:B------:R-:W-:Y:S01]  /*8e90*/  SHF.R.U64 R6, R6, UR5, R7 ;  /* 0x0000000506067c19 */ /* 0x000fe20008001207 */
[----:B------:R-:W-:Y:S01]  /*8ea0*/  ULDC UR5, c[0x0][0x638] ;  /* 0x00018e0000057ab9 */ /* 0x000fe20000000800 */
[----:B------:R-:W-:Y:S01]  /*8eb0*/  LOP3.LUT R21, R21, UR17, RZ, 0xc0, !PT ;  /* 0x0000001115157c12 */ /* 0x000fe2000f8ec0ff */
[----:B---3--:R-:W-:Y:S01]  /*8ec0*/  @P3 IMAD R18, R22, R24, R5 ;  /* 0x0000001816123224 */ /* 0x008fe200078e0205 */
[----:B------:R-:W-:Y:S01]  /*8ed0*/  LOP3.LUT R7, R19, UR4, RZ, 0xc0, !PT ;  /* 0x0000000413077c12 */ /* 0x000fe2000f8ec0ff */
[----:B------:R-:W-:Y:S01]  /*8ee0*/  IMAD.MOV R5, RZ, RZ, -R6 ;  /* 0x000000ffff057224 */ /* 0x000fe200078e0a06 */
[----:B------:R-:W-:Y:S01]  /*8ef0*/  ULDC UR6, c[0x0][0x610] ;  /* 0x0001840000067ab9 */ /* 0x000fe20000000800 */
[----:B------:R-:W-:Y:S02]  /*8f00*/  IMAD R21, R6, UR18, R21 ;  /* 0x0000001206157c24 */ /* 0x000fe4000f8e0215 */
[----:B------:R-:W-:Y:S01]  /*8f10*/  IMAD R20, R5, UR5, R20 ;  /* 0x0000000505147c24 */ /* 0x000fe2000f8e0214 */
[----:B------:R-:W-:Y:S01]  /*8f20*/  ULDC UR5, c[0x0][0x600] ;  /* 0x0001800000057ab9 */ /* 0x000fe20000000800 */
[----:B------:R-:W-:-:S02]  /*8f30*/  IMAD R18, R21, UR6, R18 ;  /* 0x0000000615127c24 */ /* 0x000fc4000f8e0212 */
[----:B------:R-:W-:Y:S02]  /*8f40*/  IMAD R7, R20, UR5, R7 ;  /* 0x0000000514077c24 */ /* 0x000fe4000f8e0207 */
[----:B------:R-:W-:-:S03]  /*8f50*/  IMAD.MOV.U32 R6, RZ, RZ, 0x1 ;  /* 0x00000001ff067424 */ /* 0x000fc600078e00ff */
[----:B------:R-:W-:Y:S02]  /*8f60*/  SEL R5, R7, R18, !P3 ;  /* 0x0000001207057207 */ /* 0x000fe40005800000 */
[----:B------:R-:W-:-:S07]  /*8f70*/  SEL R18, R18, R7, !P3 ;  /* 0x0000000712127207 */ /* 0x000fce0005800000 */
.L_x_181:
[----:B------:R-:W-:Y:S05]  /*8f80*/  BSYNC B1 ;  /* 0x0000000000017941 */ /* 0x000fea0003800000 */
.L_x_180:
[----:B------:R-:W-:-:S13]  /*8f90*/  LOP3.LUT P0, RZ, R6, 0xff, RZ, 0xc0, !PT ;  /* 0x000000ff06ff7812 */ /* 0x000fda000780c0ff */
[----:B------:R-:W-:Y:S05]  /*8fa0*/  @P0 BRA `(.L_x_184) ;  /* 0xfffffff400440947 */ /* 0x000fea000383ffff */
[----:B------:R-:W-:Y:S05]  /*8fb0*/  BSYNC B0 ;  /* 0x0000000000007941 */ /* 0x000fea0003800000 */
.L_x_173:
[----:B------:R-:W-:-:S03]  /*8fc0*/  UMOV UR5, 0xffffffff ;  /* 0xffffffff00057882 */ /* 0x000fc60000000000 */
[----:B------:R-:W-:Y:S05]  /*8fd0*/  BRA.DIV UR5, `(.L_x_185) ;  /* 0x00000006051c7947 */ /* 0x000fea000b800000 */
[----:B------:R-:W-:-:S13]  /*8fe0*/  ELECT P0, URZ, PT ;  /* 0x00000000003f782f */ /* 0x000fda0003800000 */
.L_x_199:
[----:B------:R-:W-:Y:S04]  /*8ff0*/  BSSY B0, `(.L_x_186) ;  /* 0x000002b000007945 */ /* 0x000fe80003800000 */
[----:B------:R-:W-:Y:S05]  /*9000*/  @!P0 BRA `(.L_x_187) ;  /* 0x0000000000a48947 */ /* 0x000fea0003800000 */
[----:B------:R-:W-:-:S04]  /*9010*/  LOP3.LUT R4, R4, 0x2, RZ, 0xfc, !PT ;  /* 0x0000000204047812 */ /* 0x000fc800078efcff */
[----:B------:R-:W-:-:S13]  /*9020*/  ISETP.NE.AND P0, PT, R4, 0x3, PT ;  /* 0x000000030400780c */ /* 0x000fda0003f05270 */
[----:B------:R-:W-:Y:S05]  /*9030*/  @!P0 BRA `(.L_x_188) ;  /* 0x0000000000048947 */ /* 0x000fea0003800000 */
[----:B------:R-:W-:Y:S01]  /*9040*/  BPT.TRAP 0x1 ;  /* 0x000000040000795c */ /* 0x000fe20000300000 */
.L_x_188:
[----:B------:R-:W0:Y:S01]  /*9050*/  S2R R3, SR_CgaCtaId ;  /* 0x0000000000037919 */ /* 0x000e220000008800 */
[----:B------:R-:W-:Y:S02]  /*9060*/  MOV R0, 0x400 ;  /* 0x0000040000007802 */ /* 0x000fe40000000f00 */
[----:B------:R-:W-:Y:S02]  /*9070*/  SHF.L.U32 R2, R15, 0x1f, RZ ;  /* 0x0000001f0f027819 */ /* 0x000fe400000006ff */
[----:B0-----:R-:W-:-:S05]  /*9080*/  LEA R3, R3, R0, 0x18 ;  /* 0x0000000003037211 */ /* 0x001fca00078ec0ff */
[----:B------:R-:W-:-:S04]  /*9090*/  VIADD R3, R3, 0x20 ;  /* 0x0000002003037836 */ /* 0x000fc80000000000 */
[C---:B------:R-:W-:Y:S02]  /*90a0*/  IMAD R5, R14.reuse, 0x8, R3 ;  /* 0x000000080e057824 */ /* 0x040fe400078e0203 */
[----:B------:R-:W-:Y:S02]  /*90b0*/  VIADD R14, R14, 0x1 ;  /* 0x000000010e0e7836 */ /* 0x000fe40000000000 */
[----:B------:R-:W0:Y:S03]  /*90c0*/  SYNCS.PHASECHK.TRANS64.TRYWAIT P0, [R5+URZ], R2 ;  /* 0x00000002050075a7 */ /* 0x000e26000800017f */
[----:B------:R-:W-:-:S04]  /*90d0*/  ISETP.NE.AND P1, PT, R14, 0x4, PT ;  /* 0x000000040e00780c */ /* 0x000fc80003f25270 */
[----:B------:R-:W-:Y:S02]  /*90e0*/  SEL R0, RZ, 0x1, P1 ;  /* 0x00000001ff007807 */ /* 0x000fe40000800000 */
[----:B------:R-:W-:Y:S02]  /*90f0*/  SEL R14, R14, RZ, P1 ;  /* 0x000000ff0e0e7207 */ /* 0x000fe40000800000 */
[----:B------:R-:W-:-:S03]  /*9100*/  LOP3.LUT R15, R15, R0, RZ, 0x3c, !PT ;  /* 0x000000000f0f7212 */ /* 0x000fc600078e3cff */
[----:B------:R-:W-:Y:S01]  /*9110*/  IMAD R7, R14, 0x8, R3 ;  /* 0x000000080e077824 */ /* 0x000fe200078e0203 */
[----:B------:R-:W-:Y:S01]  /*9120*/  SHF.L.U32 R4, R15, 0x1f, RZ ;  /* 0x0000001f0f047819 */ /* 0x000fe200000006ff */
[----:B0-----:R-:W-:Y:S06]  /*9130*/  @!P0 BRA `(.L_x_189) ;  /* 0x0000000000e48947 */ /* 0x001fec0003800000 */
.L_x_200:
[----:B------:R-:W1:Y:S01]  /*9140*/  SYNCS.PHASECHK.TRANS64.TRYWAIT P0, [R7+URZ], R4 ;  /* 0x00000004070075a7 */ /* 0x000e62000800017f */
[----:B------:R-:W-:-:S05]  /*9150*/  VIADD R0, R14, 0x1 ;  /* 0x000000010e007836 */ /* 0x000fca0000000000 */
[----:B------:R-:W-:-:S04]  /*9160*/  ISETP.NE.AND P1, PT, R0, 0x4, PT ;  /* 0x000000040000780c */ /* 0x000fc80003f25270 */
[----:B0-----:R-:W-:Y:S02]  /*9170*/  SEL R2, RZ, 0x1, P1 ;  /* 0x00000001ff027807 */ /* 0x001fe40000800000 */
[----:B------:R-:W-:Y:S02]  /*9180*/  SEL R0, R0, RZ, P1 ;  /* 0x000000ff00007207 */ /* 0x000fe40000800000 */
[----:B------:R-:W-:-:S03]  /*9190*/  LOP3.LUT R15, R15, R2, RZ, 0x3c, !PT ;  /* 0x000000020f0f7212 */ /* 0x000fc600078e3cff */
[----:B------:R-:W-:Y:S01]  /*91a0*/  IMAD R6, R0, 0x8, R3 ;  /* 0x0000000800067824 */ /* 0x000fe200078e0203 */
[----:B------:R-:W-:Y:S01]  /*91b0*/  SHF.L.U32 R5, R15, 0x1f, RZ ;  /* 0x0000001f0f057819 */ /* 0x000fe200000006ff */
[----:B-1----:R-:W-:Y:S06]  /*91c0*/  @!P0 BRA `(.L_x_190) ;  /* 0x0000000000d48947 */ /* 0x002fec0003800000 */
.L_x_201:
[----:B------:R-:W1:Y:S01]  /*91d0*/  SYNCS.PHASECHK.TRANS64.TRYWAIT P0, [R6+URZ], R5 ;  /* 0x00000005060075a7 */ /* 0x000e62000800017f */
[----:B------:R-:W-:-:S05]  /*91e0*/  VIADD R0, R0, 0x1 ;  /* 0x0000000100007836 */ /* 0x000fca0000000000 */
[----:B------:R-:W-:-:S04]  /*91f0*/  ISETP.NE.AND P1, PT, R0, 0x4, PT ;  /* 0x000000040000780c */ /* 0x000fc80003f25270 */
[----:B------:R-:W-:Y:S02]  /*9200*/  SEL R2, RZ, 0x1, P1 ;  /* 0x00000001ff027807 */ /* 0x000fe40000800000 */
[----:B------:R-:W-:Y:S02]  /*9210*/  SEL R0, R0, RZ, P1 ;  /* 0x000000ff00007207 */ /* 0x000fe40000800000 */
[----:B------:R-:W-:Y:S01]  /*9220*/  LOP3.LUT R2, R15, R2, RZ, 0x3c, !PT ;  /* 0x000000020f027212 */ /* 0x000fe200078e3cff */
[----:B-1----:R-:W-:Y:S06]  /*9230*/  @!P0 BRA `(.L_x_191) ;  /* 0x0000000000cc8947 */ /* 0x002fec0003800000 */
.L_x_202:
[----:B------:R-:W-:Y:S01]  /*9240*/  IMAD R3, R0, 0x8, R3 ;  /* 0x0000000800037824 */ /* 0x000fe200078e0203 */
[----:B------:R-:W-:-:S07]  /*9250*/  SHF.L.U32 R0, R2, 0x1f, RZ ;  /* 0x0000001f02007819 */ /* 0x000fce00000006ff */
.L_x_192:
[----:B--2---:R2:W3:Y:S02]  /*9260*/  SYNCS.PHASECHK.TRANS64.TRYWAIT P0, [R3+URZ], R0 ;  /* 0x00000000030075a7 */ /* 0x0044e4000800017f */
[----:B---3--:R-:W-:Y:S05]  /*9270*/  @!P0 NANOSLEEP.SYNCS 0x989680 ;  /* 0x009896800000895d */ /* 0x008fea0003900000 */
[----:B------:R-:W3:Y:S02]  /*9280*/  @!P0 SYNCS.PHASECHK.TRANS64 P0, [R3+URZ], R0 ;  /* 0x00000000030085a7 */ /* 0x000ee4000800007f */
[----:B---3--:R-:W-:Y:S05]  /*9290*/  @!P0 BRA `(.L_x_192) ;  /* 0xfffffffc00f08947 */ /* 0x008fea000383ffff */
.L_x_187:
[----:B------:R-:W-:Y:S05]  /*92a0*/  BSYNC B0 ;  /* 0x0000000000007941 */ /* 0x000fea0003800000 */
.L_x_186:
[----:B------:R-:W-:Y:S05]  /*92b0*/  EXIT ;  /* 0x000000000000794d */ /* 0x000fea0003800000 */
.L_x_21:
[----:B-1----:R-:W-:-:S04]  /*92c0*/  IMAD.U32 R12, RZ, RZ, UR6 ;  /* 0x00000006ff0c7e24 */ /* 0x002fc8000f8e00ff */
[----:B------:R1:W4:Y:S03]  /*92d0*/  SYNCS.PHASECHK.TRANS64.TRYWAIT P1, [R12+URZ], R11 ;  /* 0x0000000b0c0075a7 */ /* 0x000326000802017f */
[----:B----4-:R-:W-:Y:S05]  /*92e0*/  @!P1 NANOSLEEP.SYNCS 0x989680 ;  /* 0x009896800000995d */ /* 0x010fea0003900000 */
[----:B------:R-:W4:Y:S02]  /*92f0*/  @!P1 SYNCS.PHASECHK.TRANS64 P1, [R12+URZ], R11 ;  /* 0x0000000b0c0095a7 */ /* 0x000f24000802007f */
[----:B----4-:R-:W-:Y:S05]  /*9300*/  @!P1 BRA `(.L_x_21) ;  /* 0xfffffffc00ec9947 */ /* 0x010fea000383ffff */
[----:B------:R-:W-:Y:S05]  /*9310*/  BRA `(.L_x_20) ;  /* 0xffffff8400147947 */ /* 0x000fea000383ffff */
.L_x_27:
[----:B-1----:R-:W-:-:S04]  /*9320*/  IMAD.U32 R142, RZ, RZ, UR12 ;  /* 0x0000000cff8e7e24 */ /* 0x002fc8000f8e00ff */
[----:B------:R1:W4:Y:S03]  /*9330*/  SYNCS.PHASECHK.TRANS64.TRYWAIT P1, [R142+URZ], R13 ;  /* 0x0000000d8e0075a7 */ /* 0x000326000802017f */
[----:B----4-:R-:W-:Y:S05]  /*9340*/  @!P1 NANOSLEEP.SYNCS 0x989680 ;  /* 0x009896800000995d */ /* 0x010fea0003900000 */
[----:B------:R-:W4:Y:S02]  /*9350*/  @!P1 SYNCS.PHASECHK.TRANS64 P1, [R142+URZ], R13 ;  /* 0x0000000d8e0095a7 */ /* 0x000f24000802007f */
[----:B----4-:R-:W-:Y:S05]  /*9360*/  @!P1 BRA `(.L_x_27) ;  /* 0xfffffffc00ec9947 */ /* 0x010fea000383ffff */
[----:B------:R-:W-:Y:S05]  /*9370*/  BRA `(.L_x_26) ;  /* 0xffffff8c00547947 */ /* 0x000fea000383ffff */
.L_x_174:
[----:B------:R-:W-:Y:S01]  /*9380*/  BSSY B1, `(.L_x_193) ;  /* 0x0000006000017945 */ /* 0x000fe20003800000 */
[----:B------:R-:W-:-:S07]  /*9390*/  IMAD.MOV.U32 R6, RZ, RZ, -0x1 ;  /* 0xffffffffff067424 */ /* 0x000fce00078e00ff */
[----:B------:R-:W-:Y:S05]  /*93a0*/  WARPSYNC.COLLECTIVE R6, `(.L_x_194) ;  /* 0x00000000060c7348 */ /* 0x000fea0003c00000 */
[----:B------:R-:W-:Y:S02]  /*93b0*/  ELECT P0, UR62, PT ;  /* 0x00000000003e782f */ /* 0x000fe40003800000 */
[----:B------:R-:W-:Y:S01]  /*93c0*/  MOV R6, UR62 ;  /* 0x0000003e00067c02 */ /* 0x000fe20008000f00 */
[----:B------:R-:W-:Y:S10]  /*93d0*/  ENDCOLLECTIVE ;  /* 0x000000000000791b */ /* 0x000ff40003800000 */
.L_x_194:
[----:B------:R-:W-:Y:S05]  /*93e0*/  BSYNC B1 ;  /* 0x0000000000017941 */ /* 0x000fea0003800000 */
.L_x_193:
[----:B------:R-:W-:Y:S05]  /*93f0*/  BRA `(.L_x_195) ;  /* 0xfffffff0003c7947 */ /* 0x000fea000383ffff */
.L_x_177:
[----:B0-----:R0:W1:Y:S02]  /*9400*/  SYNCS.PHASECHK.TRANS64.TRYWAIT P0, [R21+URZ+0x20], R8 ;  /* 0x00002008150075a7 */ /* 0x001064000800017f */
[----:B-1----:R-:W-:Y:S05]  /*9410*/  @!P0 NANOSLEEP.SYNCS 0x989680 ;  /* 0x009896800000895d */ /* 0x002fea0003900000 */
[----:B------:R-:W1:Y:S02]  /*9420*/  @!P0 SYNCS.PHASECHK.TRANS64 P0, [R21+URZ+0x20], R8 ;  /* 0x00002008150085a7 */ /* 0x000e64000800007f */
[----:B-1----:R-:W-:Y:S05]  /*9430*/  @!P0 BRA `(.L_x_177) ;  /* 0xfffffffc00f08947 */ /* 0x002fea000383ffff */
[----:B------:R-:W-:Y:S05]  /*9440*/  BRA `(.L_x_196) ;  /* 0xfffffff0007c7947 */ /* 0x000fea000383ffff */
.L_x_185:
[----:B------:R-:W-:Y:S01]  /*9450*/  BSSY B0, `(.L_x_197) ;  /* 0x0000006000007945 */ /* 0x000fe20003800000 */
[----:B------:R-:W-:-:S07]  /*9460*/  IMAD.MOV.U32 R6, RZ, RZ, -0x1 ;  /* 0xffffffffff067424 */ /* 0x000fce00078e00ff */
[----:B------:R-:W-:Y:S05]  /*9470*/  WARPSYNC.COLLECTIVE R6, `(.L_x_198) ;  /* 0x00000000060c7348 */ /* 0x000fea0003c00000 */
[----:B------:R-:W-:Y:S02]  /*9480*/  ELECT P0, UR62, PT ;  /* 0x00000000003e782f */ /* 0x000fe40003800000 */
[----:B------:R-:W-:Y:S01]  /*9490*/  MOV R6, UR62 ;  /* 0x0000003e00067c02 */ /* 0x000fe20008000f00 */
[----:B------:R-:W-:Y:S10]  /*94a0*/  ENDCOLLECTIVE ;  /* 0x000000000000791b */ /* 0x000ff40003800000 */
.L_x_198:
[----:B------:R-:W-:Y:S05]  /*94b0*/  BSYNC B0 ;  /* 0x0000000000007941 */ /* 0x000fea0003800000 */
.L_x_197:
[----:B------:R-:W-:Y:S05]  /*94c0*/  BRA `(.L_x_199) ;  /* 0xfffffff800c87947 */ /* 0x000fea000383ffff */
.L_x_189:
[----:B0-----:R0:W1:Y:S02]  /*94d0*/  SYNCS.PHASECHK.TRANS64.TRYWAIT P0, [R5+URZ], R2 ;  /* 0x00000002050075a7 */ /* 0x001064000800017f */
[----:B-1----:R-:W-:Y:S05]  /*94e0*/  @!P0 NANOSLEEP.SYNCS 0x989680 ;  /* 0x009896800000895d */ /* 0x002fea0003900000 */
[----:B------:R-:W1:Y:S02]  /*94f0*/  @!P0 SYNCS.PHASECHK.TRANS64 P0, [R5+URZ], R2 ;  /* 0x00000002050085a7 */ /* 0x000e64000800007f */
[----:B-1----:R-:W-:Y:S05]  /*9500*/  @!P0 BRA `(.L_x_189) ;  /* 0xfffffffc00f08947 */ /* 0x002fea000383ffff */
[----:B------:R-:W-:Y:S05]  /*9510*/  BRA `(.L_x_200) ;  /* 0xfffffffc00087947 */ /* 0x000fea000383ffff */
.L_x_190:
[----:B0-----:R0:W1:Y:S02]  /*9520*/  SYNCS.PHASECHK.TRANS64.TRYWAIT P0, [R7+URZ], R4 ;  /* 0x00000004070075a7 */ /* 0x001064000800017f */
[----:B-1----:R-:W-:Y:S05]  /*9530*/  @!P0 NANOSLEEP.SYNCS 0x989680 ;  /* 0x009896800000895d */ /* 0x002fea0003900000 */
[----:B------:R-:W1:Y:S02]  /*9540*/  @!P0 SYNCS.PHASECHK.TRANS64 P0, [R7+URZ], R4 ;  /* 0x00000004070085a7 */ /* 0x000e64000800007f */
[----:B-1----:R-:W-:Y:S05]  /*9550*/  @!P0 BRA `(.L_x_190) ;  /* 0xfffffffc00f08947 */ /* 0x002fea000383ffff */
[----:B------:R-:W-:Y:S05]  /*9560*/  BRA `(.L_x_201) ;  /* 0xfffffffc00187947 */ /* 0x000fea000383ffff */
.L_x_191:
[----:B-1----:R1:W2:Y:S02]  /*9570*/  SYNCS.PHASECHK.TRANS64.TRYWAIT P0, [R6+URZ], R5 ;  /* 0x00000005060075a7 */ /* 0x0022a4000800017f */
[----:B--2---:R-:W-:Y:S05]  /*9580*/  @!P0 NANOSLEEP.SYNCS 0x989680 ;  /* 0x009896800000895d */ /* 0x004fea0003900000 */
[----:B------:R-:W2:Y:S02]  /*9590*/  @!P0 SYNCS.PHASECHK.TRANS64 P0, [R6+URZ], R5 ;  /* 0x00000005060085a7 */ /* 0x000ea4000800007f */
[----:B--2---:R-:W-:Y:S05]  /*95a0*/  @!P0 BRA `(.L_x_191) ;  /* 0xfffffffc00f08947 */ /* 0x004fea000383ffff */
[----:B------:R-:W-:Y:S05]  /*95b0*/  BRA `(.L_x_202) ;  /* 0xfffffffc00207947 */ /* 0x000fea000383ffff */
.L_x_203:
[----:B------:R-:W-:-:S00]  /*95c0*/  BRA `(.L_x_203) ;  /* 0xfffffffc00fc7947 */ /* 0x000fc0000383ffff */
[----:B------:R-:W-:-:S00]  /*95d0*/  NOP ;  /* 0x0000000000007918 */ /* 0x000fc00000000000 */
        /* <DEDUP_REMOVED lines=10> */
.L_x_204:


//--------------------- .nv.shared._ZN7cutlass13device_kernelINS_4gemm6kernel13GemmUniversalIN4cute5tupleIJiiiiEEENS1_10collective13CollectiveMmaINS1_37MainloopSm90TmaGmmaWarpSpecializedFP8ILi4ENS5_IJNS4_1CILi1EEENSA_ILi2EEESB_EEENS1_35KernelTmaWarpSpecializedCooperativeEEENS5_IJNSA_ILi128EEESG_NSA_ILi64EEEEEENS_12float_e5m2_tENS5_IJlSB_lEEESJ_SK_NS4_8TiledMMAINS4_8MMA_AtomIJNS4_4SM904GMMA31MMA_64x128x32_F32E5M2E5M2_SS_TNILNSO_7ScaleInE1ELSQ_1EEEEEENS4_6LayoutINS5_IJSC_SB_SB_EEENS5_IJSB_NSA_ILi0EEESV_EEEEENS5_IJNS4_10UnderscoreESY_SY_EEEEENS4_23SM90_TMA_LOAD_MULTICASTENS4_14ComposedLayoutINS4_7SwizzleILi2ELi4ELi3EEENS4_18smem_ptr_flag_bitsILi8EEENST_INS5_IJNSA_ILi8EEESH_EEENS5_IJSH_SB_EEEEEEEvNS4_8identityENS4_13SM90_TMA_LOADES1B_vS1C_EENS_8epilogue10collective6detail29Sm90TmaWarpSpecializedAdapterINS1G_15DefaultEpilogueISJ_SK_SK_NS1F_6thread17LinearCombinationISJ_Li1EffLNS1K_9ScaleType4KindE0ELNS_15FloatRoundStyleE2ESJ_EENS1_15EpilogueDefaultEEEEEvvEEEEvNT_6ParamsE --------------------------
	.section	.nv.shared._ZN7cutlass13device_kernelINS_4gemm6kernel13GemmUniversalIN4cute5tupleIJiiiiEEENS1_10collective13CollectiveMmaINS1_37MainloopSm90TmaGmmaWarpSpecializedFP8ILi4ENS5_IJNS4_1CILi1EEENSA_ILi2EEESB_EEENS1_35KernelTmaWarpSpecializedCooperativeEEENS5_IJNSA_ILi128EEESG_NSA_ILi64EEEEEENS_12float_e5m2_tENS5_IJlSB_lEEESJ_SK_NS4_8TiledMMAINS4_8MMA_AtomIJNS4_4SM904GMMA31MMA_64x128x32_F32E5M2E5M2_SS_TNILNSO_7ScaleInE1ELSQ_1EEEEEENS4_6LayoutINS5_IJSC_SB_SB_EEENS5_IJSB_NSA_ILi0EEESV_EEEEENS5_IJNS4_10UnderscoreESY_SY_EEEEENS4_23SM90_TMA_LOAD_MULTICASTENS4_14ComposedLayoutINS4_7SwizzleILi2ELi4ELi3EEENS4_18smem_ptr_flag_bitsILi8EEENST_INS5_IJNSA_ILi8EEESH_EEENS5_IJSH_SB_EEEEEEEvNS4_8identityENS4_13SM90_TMA_LOADES1B_vS1C_EENS_8epilogue10collective6detail29Sm90TmaWarpSpecializedAdapterINS1G_15DefaultEpilogueISJ_SK_SK_NS1F_6thread17LinearCombinationISJ_Li1EffLNS1K_9ScaleType4KindE0ELNS_15FloatRoundStyleE2ESJ_EENS1_15EpilogueDefaultEEEEEvvEEEEvNT_6ParamsE,"aw",@nobits
	.sectionflags	@""
	.align	16
	.zero		1024


//--------------------- .nv.shared.reserved.0     --------------------------
	.section	.nv.shared.reserved.0,"aw",@nobits
	.weak		__nv_reservedSMEM_offset_0_alias
	.size		__nv_reservedSMEM_offset_0_alias, 0, 0
	.other		__nv_reservedSMEM_offset_0_alias,@"STO_CUDA_RESERVED_SHARED STV_DEFAULT"
__nv_reservedSMEM_offset_0_alias:
	.zero		0


//--------------------- .nv.global                --------------------------
	.section	.nv.global,"aw",@nobits
.nv.global:
	.type		_ZN39_INTERNAL_4547a3ce_4_k_cu_d6f48ec2_46994cute1_E,@object
	.size		_ZN39_INTERNAL_4547a3ce_4_k_cu_d6f48ec2_46994cute1_E,(_ZN39_INTERNAL_4547a3ce_4_k_cu_d6f48ec2_46994cuda3std3__45__cpo6cbeginE - _ZN39_INTERNAL_4547a3ce_4_k_cu_d6f48ec2_46994cute1_E)
_ZN39_INTERNAL_4547a3ce_4_k_cu_d6f48ec2_46994cute1_E:
	.zero		1
	.type		_ZN39_INTERNAL_4547a3ce_4_k_cu_d6f48ec2_46994cuda3std3__45__cpo6cbeginE,@object
	.size		_ZN39_INTERNAL_4547a3ce_4_k_cu_d6f48ec2_46994cuda3std3__45__cpo6cbeginE,(_ZN39_INTERNAL_4547a3ce_4_k_cu_d6f48ec2_46994cuda3std3__48in_placeE - _ZN39_INTERNAL_4547a3ce_4_k_cu_d6f48ec2_46994cuda3std3__45__cpo6cbeginE)
_ZN39_INTERNAL_4547a3ce_4_k_cu_d6f48ec2_46994cuda3std3__45__cpo6cbeginE:
	.zero		1
	.type		_ZN39_INTERNAL_4547a3ce_4_k_cu_d6f48ec2_46994cuda3std3__48in_placeE,@object
	.size		_ZN39_INTERNAL_4547a3ce_4_k_cu_d6f48ec2_46994cuda3std3__48in_placeE,(_ZN39_INTERNAL_4547a3ce_4_k_cu_d6f48ec2_46994cuda3std6ranges3__45__cpo9iter_moveE - _ZN39_INTERNAL_4547a3ce_4_k_cu_d6f48ec2_46994cuda3std3__48in_placeE)
_ZN39_INTERNAL_4547a3ce_4_k_cu_d6f48ec2_46994cuda3std3__48in_placeE:
	.zero		1
	.type		_ZN39_INTERNAL_4547a3ce_4_k_cu_d6f48ec2_46994cuda3std6ranges3__45__cpo9iter_moveE,@object
	.size		_ZN39_INTERNAL_4547a3ce_4_k_cu_d6f48ec2_46994cuda3std6ranges3__45__cpo9iter_moveE,(_ZN39_INTERNAL_4547a3ce_4_k_cu_d6f48ec2_46994cuda3std3__45__cpo5beginE - _ZN39_INTERNAL_4547a3ce_4_k_cu_d6f48ec2_46994cuda3std6ranges3__45__cpo9iter_moveE)
_ZN39_INTERNAL_4547a3ce_4_k_cu_d6f48ec2_46994cuda3std6ranges3__45__cpo9iter_moveE:
	.zero		1
	.type		_ZN39_INTERNAL_4547a3ce_4_k_cu_d6f48ec2_46994cuda3std3__45__cpo5beginE,@object
	.size		_ZN39_INTERNAL_4547a3ce_4_k_cu_d6f48ec2_46994cuda3std3__45__cpo5beginE,(_ZN39_INTERNAL_4547a3ce_4_k_cu_d6f48ec2_46994cuda3std3__441_GLOBAL__N__4547a3ce_4_k_cu_d6f48ec2_46996ignoreE - _ZN39_INTERNAL_4547a3ce_4_k_cu_d6f48ec2_46994cuda3std3__45__cpo5beginE)
_ZN39_INTERNAL_4547a3ce_4_k_cu_d6f48ec2_46994cuda3std3__45__cpo5beginE:
	.zero		1
	.type		_ZN39_INTERNAL_4547a3ce_4_k_cu_d6f48ec2_46994cuda3std3__441_GLOBAL__N__4547a3ce_4_k_cu_d6f48ec2_46996ignoreE,@object
	.size		_ZN39_INTERNAL_4547a3ce_4_k_cu_d6f48ec2_46994cuda3std3__441_GLOBAL__N__4547a3ce_4_k_cu_d6f48ec2_46996ignoreE,(_ZN39_INTERNAL_4547a3ce_4_k_cu_d6f48ec2_46994cute7productE - _ZN39_INTERNAL_4547a3ce_4_k_cu_d6f48ec2_46994cuda3std3__441_GLOBAL__N__4547a3ce_4_k_cu_d6f48ec2_46996ignoreE)
_ZN39_INTERNAL_4547a3ce_4_k_cu_d6f48ec2_46994cuda3std3__441_GLOBAL__N__4547a3ce_4_k_cu_d6f48ec2_46996ignoreE:
	.zero		1
	.type		_ZN39_INTERNAL_4547a3ce_4_k_cu_d6f48ec2_46994cute7productE,@object
	.size		_ZN39_INTERNAL_4547a3ce_4_k_cu_d6f48ec2_46994cute7productE,(_ZN39_INTERNAL_4547a3ce_4_k_cu_d6f48ec2_46994cuda3std3__45__cpo3endE - _ZN39_INTERNAL_4547a3ce_4_k_cu_d6f48ec2_46994cute7productE)
_ZN39_INTERNAL_4547a3ce_4_k_cu_d6f48ec2_46994cute7productE:
	.zero		1
	.type		_ZN39_INTERNAL_4547a3ce_4_k_cu_d6f48ec2_46994cuda3std3__45__cpo3endE,@object
	.size		_ZN39_INTERNAL_4547a3ce_4_k_cu_d6f48ec2_46994cuda3std3__45__cpo3endE,(_ZN39_INTERNAL_4547a3ce_4_k_cu_d6f48ec2_46994cuda3std3__419piecewise_constructE - _ZN39_INTERNAL_4547a3ce_4_k_cu_d6f48ec2_46994cuda3std3__45__cpo3endE)
_ZN39_INTERNAL_4547a3ce_4_k_cu_d6f48ec2_46994cuda3std3__45__cpo3endE:
	.zero		1
	.type		_ZN39_INTERNAL_4547a3ce_4_k_cu_d6f48ec2_46994cuda3std3__419piecewise_constructE,@object
	.size		_ZN39_INTERNAL_4547a3ce_4_k_cu_d6f48ec2_46994cuda3std3__419piecewise_constructE,(_ZN39_INTERNAL_4547a3ce_4_k_cu_d6f48ec2_46994cuda3std3__45__cpo4cendE - _ZN39_INTERNAL_4547a3ce_4_k_cu_d6f48ec2_46994cuda3std3__419piecewise_constructE)
_ZN39_INTERNAL_4547a3ce_4_k_cu_d6f48ec2_46994cuda3std3__419piecewise_constructE:
	.zero		1
	.type		_ZN39_INTERNAL_4547a3ce_4_k_cu_d6f48ec2_46994cuda3std3__45__cpo4cendE,@object
	.size		_ZN39_INTERNAL_4547a3ce_4_k_cu_d6f48ec2_46994cuda3std3__45__cpo4cendE,(_ZN39_INTERNAL_4547a3ce_4_k_cu_d6f48ec2_46994cuda3std6ranges3__45__cpo4swapE - _ZN39_INTERNAL_4547a3ce_4_k_cu_d6f48ec2_46994cuda3std3__45__cpo4cendE)
_ZN39_INTERNAL_4547a3ce_4_k_cu_d6f48ec2_46994cuda3std3__45__cpo4cendE:
	.zero		1
	.type		_ZN39_INTERNAL_4547a3ce_4_k_cu_d6f48ec2_46994cuda3std6ranges3__45__cpo4swapE,@object
	.size		_ZN39_INTERNAL_4547a3ce_4_k_cu_d6f48ec2_46994cuda3std6ranges3__45__cpo4swapE,(.L_7 - _ZN39_INTERNAL_4547a3ce_4_k_cu_d6f48ec2_46994cuda3std6ranges3__45__cpo4swapE)
_ZN39_INTERNAL_4547a3ce_4_k_cu_d6f48ec2_46994cuda3std6ranges3__45__cpo4swapE:
	.zero		1
.L_7:


//--------------------- .nv.constant0._ZN7cutlass13device_kernelINS_4gemm6kernel13GemmUniversalIN4cute5tupleIJiiiiEEENS1_10collective13CollectiveMmaINS1_37MainloopSm90TmaGmmaWarpSpecializedFP8ILi4ENS5_IJNS4_1CILi1EEENSA_ILi2EEESB_EEENS1_35KernelTmaWarpSpecializedCooperativeEEENS5_IJNSA_ILi128EEESG_NSA_ILi64EEEEEENS_12float_e5m2_tENS5_IJlSB_lEEESJ_SK_NS4_8TiledMMAINS4_8MMA_AtomIJNS4_4SM904GMMA31MMA_64x128x32_F32E5M2E5M2_SS_TNILNSO_7ScaleInE1ELSQ_1EEEEEENS4_6LayoutINS5_IJSC_SB_SB_EEENS5_IJSB_NSA_ILi0EEESV_EEEEENS5_IJNS4_10UnderscoreESY_SY_EEEEENS4_23SM90_TMA_LOAD_MULTICASTENS4_14ComposedLayoutINS4_7SwizzleILi2ELi4ELi3EEENS4_18smem_ptr_flag_bitsILi8EEENST_INS5_IJNSA_ILi8EEESH_EEENS5_IJSH_SB_EEEEEEEvNS4_8identityENS4_13SM90_TMA_LOADES1B_vS1C_EENS_8epilogue10collective6detail29Sm90TmaWarpSpecializedAdapterINS1G_15DefaultEpilogueISJ_SK_SK_NS1F_6thread17LinearCombinationISJ_Li1EffLNS1K_9ScaleType4KindE0ELNS_15FloatRoundStyleE2ESJ_EENS1_15EpilogueDefaultEEEEEvvEEEEvNT_6ParamsE --------------------------
	.section	.nv.constant0._ZN7cutlass13device_kernelINS_4gemm6kernel13GemmUniversalIN4cute5tupleIJiiiiEEENS1_10collective13CollectiveMmaINS1_37MainloopSm90TmaGmmaWarpSpecializedFP8ILi4ENS5_IJNS4_1CILi1EEENSA_ILi2EEESB_EEENS1_35KernelTmaWarpSpecializedCooperativeEEENS5_IJNSA_ILi128EEESG_NSA_ILi64EEEEEENS_12float_e5m2_tENS5_IJlSB_lEEESJ_SK_NS4_8TiledMMAINS4_8MMA_AtomIJNS4_4SM904GMMA31MMA_64x128x32_F32E5M2E5M2_SS_TNILNSO_7ScaleInE1ELSQ_1EEEEEENS4_6LayoutINS5_IJSC_SB_SB_EEENS5_IJSB_NSA_ILi0EEESV_EEEEENS5_IJNS4_10UnderscoreESY_SY_EEEEENS4_23SM90_TMA_LOAD_MULTICASTENS4_14ComposedLayoutINS4_7SwizzleILi2ELi4ELi3EEENS4_18smem_ptr_flag_bitsILi8EEENST_INS5_IJNSA_ILi8EEESH_EEENS5_IJSH_SB_EEEEEEEvNS4_8identityENS4_13SM90_TMA_LOADES1B_vS1C_EENS_8epilogue10collective6detail29Sm90TmaWarpSpecializedAdapterINS1G_15DefaultEpilogueISJ_SK_SK_NS1F_6thread17LinearCombinationISJ_Li1EffLNS1K_9ScaleType4KindE0ELNS_15FloatRoundStyleE2ESJ_EENS1_15EpilogueDefaultEEEEEvvEEEEvNT_6ParamsE,"a",@progbits
	.sectionflags	@""
	.align	4
.nv.constant0._ZN7cutlass13device_kernelINS_4gemm6kernel13GemmUniversalIN4cute5tupleIJiiiiEEENS1_10collective13CollectiveMmaINS1_37MainloopSm90TmaGmmaWarpSpecializedFP8ILi4ENS5_IJNS4_1CILi1EEENSA_ILi2EEESB_EEENS1_35KernelTmaWarpSpecializedCooperativeEEENS5_IJNSA_ILi128EEESG_NSA_ILi64EEEEEENS_12float_e5m2_tENS5_IJlSB_lEEESJ_SK_NS4_8TiledMMAINS4_8MMA_AtomIJNS4_4SM904GMMA31MMA_64x128x32_F32E5M2E5M2_SS_TNILNSO_7ScaleInE1ELSQ_1EEEEEENS4_6LayoutINS5_IJSC_SB_SB_EEENS5_IJSB_NSA_ILi0EEESV_EEEEENS5_IJNS4_10UnderscoreESY_SY_EEEEENS4_23SM90_TMA_LOAD_MULTICASTENS4_14ComposedLayoutINS4_7SwizzleILi2ELi4ELi3EEENS4_18smem_ptr_flag_bitsILi8EEENST_INS5_IJNSA_ILi8EEESH_EEENS5_IJSH_SB_EEEEEEEvNS4_8identityENS4_13SM90_TMA_LOADES1B_vS1C_EENS_8epilogue10collective6detail29Sm90TmaWarpSpecializedAdapterINS1G_15DefaultEpilogueISJ_SK_SK_NS1F_6thread17LinearCombinationISJ_Li1EffLNS1K_9ScaleType4KindE0ELNS_15FloatRoundStyleE2ESJ_EENS1_15EpilogueDefaultEEEEEvvEEEEvNT_6ParamsE:
	.zero		1664


//--------------------- SYMBOLS --------------------------

	.type		.nv.reservedSmem.offset0,@object
	.size		.nv.reservedSmem.offset0,0x4
